def gluon_tcgen05(
    a_ptr,
    b_ptr,
    c_ptr,
    M,
    N,
    K,
    stride_am,
    stride_bk,
    stride_cm,
    BLOCK_M: gl.constexpr,
    BLOCK_N: gl.constexpr,
    BLOCK_K: gl.constexpr,
    DTYPE: gl.constexpr,
    A_LAYOUT: gl.constexpr,
    B_LAYOUT: gl.constexpr,
    C_LAYOUT: gl.constexpr,
    B_SHAPE: gl.constexpr,
    TMEM_LAYOUT: gl.constexpr,
    TMEM_REG: gl.constexpr,
    TRANS_B: gl.constexpr,
    NUM_BUFFERS: gl.constexpr,
):
    a_desc = tma.make_tensor_descriptor(
        a_ptr, [M, K], [stride_am, 1], [BLOCK_M, BLOCK_K], A_LAYOUT
    )
    b_desc = tma.make_tensor_descriptor(
        b_ptr,
        [N, K] if TRANS_B else [K, N],
        [stride_bk, 1],
        B_SHAPE,
        B_LAYOUT,
    )
    c_desc = tma.make_tensor_descriptor(
        c_ptr, [M, N], [stride_cm, 1], [BLOCK_M, BLOCK_N], C_LAYOUT
    )

    a_bufs = gl.allocate_shared_memory(
        DTYPE, [NUM_BUFFERS, BLOCK_M, BLOCK_K], A_LAYOUT
    )
    b_bufs = gl.allocate_shared_memory(DTYPE, [NUM_BUFFERS] + B_SHAPE, B_LAYOUT)

    pid_m = gl.program_id(0)
    pid_n = gl.program_id(1)
    off_m = pid_m * BLOCK_M
    off_n = pid_n * BLOCK_N

    tma_bars = gl.allocate_shared_memory(
        gl.int64, [NUM_BUFFERS, 1], mbarrier.MBarrierLayout()
    )
    mma_bars = gl.allocate_shared_memory(
        gl.int64, [NUM_BUFFERS, 1], mbarrier.MBarrierLayout()
    )
    for i in gl.static_range(NUM_BUFFERS):
        mbarrier.init(tma_bars.index(i), count=1)
        mbarrier.init(mma_bars.index(i), count=1)

    acc_tmem = allocate_tensor_memory(gl.float32, [BLOCK_M, BLOCK_N], TMEM_LAYOUT)
    idx = 0
    phase = 0
    use_acc = False
    for k in range(0, K, BLOCK_K):
        a = a_bufs.index(idx)
        b = b_bufs.index(idx)
        tma_bar = tma_bars.index(idx)
        mma_bar = mma_bars.index(idx)
        mbarrier.expect(
            tma_bar, a_desc.block_type.nbytes + b_desc.block_type.nbytes
        )
        tma.async_copy_global_to_shared(a_desc, [off_m, k], tma_bar, a)
        tma.async_copy_global_to_shared(
            b_desc, [off_n, k] if TRANS_B else [k, off_n], tma_bar, b
        )
        mbarrier.wait(tma_bar, phase=phase)

        if TRANS_B:
            b = b.permute((1, 0))
        tcgen05_mma(a, b, acc_tmem, use_acc=use_acc)
        tcgen05_commit(mma_bar)
        mbarrier.wait(mma_bar, phase=phase)
        use_acc = True

        idx += 1
        if idx == NUM_BUFFERS:
            idx = 0
            phase ^= 1

    for i in gl.static_range(NUM_BUFFERS):
        mbarrier.invalidate(tma_bars.index(i))
        mbarrier.invalidate(mma_bars.index(i))

    acc = acc_tmem.load(TMEM_REG)
    c_smem = gl.allocate_shared_memory(DTYPE, [BLOCK_M, BLOCK_N], C_LAYOUT)
    c_smem.store(acc.to(DTYPE))
    fence_async_shared()
    tma.async_copy_shared_to_global(c_desc, [off_m, off_n], c_smem)
    tma.store_wait(pendings=0)

# config = {"BLOCK_K": 32, "BLOCK_M": 64, "BLOCK_N": 256, "arch": "sm_100", "dtype": "bf16", "num_buffers": 4, "num_warps": 8, "trans_b": 1}
# arch = sm_100


// ===== COMPILED SASS (sm_100a) =====

	.target	sm_100a

	.elftype	@"ET_EXEC"


//--------------------- .note.nv.tkinfo           --------------------------
	.section	.note.nv.tkinfo,"",@"SHT_NOTE"
	.sectionflags	@"SHF_NOTE_NV_TKINFO"
	.tkinfo
        /*0018*/ 	.word	0x00000081
        /*0030*/ 	.string	""
        /*0030*/ 	.string	"ptxas-blackwell"
        /*0030*/ 	.string	"Cuda compilation tools, release 12.9, V12.9.86"
        /*0030*/ 	.string	"Build cuda_12.9.r12.9/compiler.36037853_0"
        /*0030*/ 	.string	"-v  -suppress-debug-info  -lineinfo  -arch sm_100a "



//--------------------- .note.nv.cuver            --------------------------
	.section	.note.nv.cuver,"",@"SHT_NOTE"
	.sectionflags	@"SHF_NOTE_NV_CUVER"
        /*0018*/ 	.short	0x0001
        /*001a*/ 	.short	0x0064
        /*001c*/ 	.short	0x0001
        /*001e*/ 	.short	0x0000
        /*0020*/ 	.short	0x0001
        /*0022*/ 	.short	0x0000


//--------------------- .nv.info                  --------------------------
	.section	.nv.info,"",@"SHT_CUDA_INFO"
	.align	4


	//----- nvinfo : EIATTR_REGCOUNT
	.align		4
        /*0000*/ 	.byte	0x04, 0x2f
        /*0002*/ 	.short	(.L_4 - .L_3)
	.align		4
.L_3:
        /*0004*/ 	.word	index@(gluon_tcgen05)
        /*0008*/ 	.word	0x00000047


	//----- nvinfo : EIATTR_FRAME_SIZE
	.align		4
.L_4:
        /*000c*/ 	.byte	0x04, 0x11
        /*000e*/ 	.short	(.L_6 - .L_5)
	.align		4
.L_5:
        /*0010*/ 	.word	index@($__internal_2_$__cuda_sm10x_tcgen05_guardrail_trap_unallocated_columns_being_dealloced)
        /*0014*/ 	.word	0x00000000


	//----- nvinfo : EIATTR_FRAME_SIZE
	.align		4
.L_6:
        /*0018*/ 	.byte	0x04, 0x11
        /*001a*/ 	.short	(.L_8 - .L_7)
	.align		4
.L_7:
        /*001c*/ 	.word	index@($__internal_1_$__cuda_sm10x_tcgen05_guardrail_trap_phase_invalid_during_alloc)
        /*0020*/ 	.word	0x00000000


	//----- nvinfo : EIATTR_FRAME_SIZE
	.align		4
.L_8:
        /*0024*/ 	.byte	0x04, 0x11
        /*0026*/ 	.short	(.L_10 - .L_9)
	.align		4
.L_9:
        /*0028*/ 	.word	index@($__internal_0_$__cuda_sm10x_tcgen05_guardrail_trap_col_being_dealloced_not_returned_by_alloc)
        /*002c*/ 	.word	0x00000000


	//----- nvinfo : EIATTR_FRAME_SIZE
	.align		4
.L_10:
        /*0030*/ 	.byte	0x04, 0x11
        /*0032*/ 	.short	(.L_12 - .L_11)
	.align		4
.L_11:
        /*0034*/ 	.word	index@(gluon_tcgen05)
        /*0038*/ 	.word	0x00000000


	//----- nvinfo : EIATTR_MIN_STACK_SIZE
	.align		4
.L_12:
        /*003c*/ 	.byte	0x04, 0x12
        /*003e*/ 	.short	(.L_14 - .L_13)
	.align		4
.L_13:
        /*0040*/ 	.word	index@(gluon_tcgen05)
        /*0044*/ 	.word	0x00000000
.L_14:


//--------------------- .nv.info.gluon_tcgen05    --------------------------
	.section	.nv.info.gluon_tcgen05,"",@"SHT_CUDA_INFO"
	.sectionflags	@""
	.align	4


	//----- nvinfo : EIATTR_CUDA_API_VERSION
	.align		4
        /*0000*/ 	.byte	0x04, 0x37
        /*0002*/ 	.short	(.L_16 - .L_15)
.L_15:
        /*0004*/ 	.word	0x00000081


	//----- nvinfo : EIATTR_KPARAM_INFO
	.align		4
.L_16:
        /*0008*/ 	.byte	0x04, 0x17
        /*000a*/ 	.short	(.L_18 - .L_17)
.L_17:
        /*000c*/ 	.word	0x00000000
        /*0010*/ 	.short	0x000a
        /*0012*/ 	.short	0x0048
        /*0014*/ 	.byte	0x00, 0xf4, 0x21, 0x00


	//----- nvinfo : EIATTR_KPARAM_INFO
	.align		4
.L_18:
        /*0018*/ 	.byte	0x04, 0x17
        /*001a*/ 	.short	(.L_20 - .L_19)
.L_19:
        /*001c*/ 	.word	0x00000000
        /*0020*/ 	.short	0x0009
        /*0022*/ 	.short	0x0040
        /*0024*/ 	.byte	0x00, 0xf4, 0x21, 0x00


	//----- nvinfo : EIATTR_KPARAM_INFO
	.align		4
.L_20:
        /*0028*/ 	.byte	0x04, 0x17
        /*002a*/ 	.short	(.L_22 - .L_21)
.L_21:
        /*002c*/ 	.word	0x00000000
        /*0030*/ 	.short	0x0008
        /*0032*/ 	.short	0x0038
        /*0034*/ 	.byte	0x00, 0xf0, 0x21, 0x00


	//----- nvinfo : EIATTR_KPARAM_INFO
	.align		4
.L_22:
        /*0038*/ 	.byte	0x04, 0x17
        /*003a*/ 	.short	(.L_24 - .L_23)
.L_23:
        /*003c*/ 	.word	0x00000000
        /*0040*/ 	.short	0x0007
        /*0042*/ 	.short	0x0030
        /*0044*/ 	.byte	0x00, 0xf0, 0x21, 0x00


	//----- nvinfo : EIATTR_KPARAM_INFO
	.align		4
.L_24:
        /*0048*/ 	.byte	0x04, 0x17
        /*004a*/ 	.short	(.L_26 - .L_25)
.L_25:
        /*004c*/ 	.word	0x00000000
        /*0050*/ 	.short	0x0006
        /*0052*/ 	.short	0x0028
        /*0054*/ 	.byte	0x00, 0xf0, 0x21, 0x00


	//----- nvinfo : EIATTR_KPARAM_INFO
	.align		4
.L_26:
        /*0058*/ 	.byte	0x04, 0x17
        /*005a*/ 	.short	(.L_28 - .L_27)
.L_27:
        /*005c*/ 	.word	0x00000000
        /*0060*/ 	.short	0x0005
        /*0062*/ 	.short	0x0020
        /*0064*/ 	.byte	0x00, 0xf0, 0x11, 0x00


	//----- nvinfo : EIATTR_KPARAM_INFO
	.align		4
.L_28:
        /*0068*/ 	.byte	0x04, 0x17
        /*006a*/ 	.short	(.L_30 - .L_29)
.L_29:
        /*006c*/ 	.word	0x00000000
        /*0070*/ 	.short	0x0004
        /*0072*/ 	.short	0x001c
        /*0074*/ 	.byte	0x00, 0xf0, 0x11, 0x00


	//----- nvinfo : EIATTR_KPARAM_INFO
	.align		4
.L_30:
        /*0078*/ 	.byte	0x04, 0x17
        /*007a*/ 	.short	(.L_32 - .L_31)
.L_31:
        /*007c*/ 	.word	0x00000000
        /*0080*/ 	.short	0x0003
        /*0082*/ 	.short	0x0018
        /*0084*/ 	.byte	0x00, 0xf0, 0x11, 0x00


	//----- nvinfo : EIATTR_KPARAM_INFO
	.align		4
.L_32:
        /*0088*/ 	.byte	0x04, 0x17
        /*008a*/ 	.short	(.L_34 - .L_33)
.L_33:
        /*008c*/ 	.word	0x00000000
        /*0090*/ 	.short	0x0002
        /*0092*/ 	.short	0x0010
        /*0094*/ 	.byte	0x00, 0xf4, 0x21, 0x00


	//----- nvinfo : EIATTR_KPARAM_INFO
	.align		4
.L_34:
        /*0098*/ 	.byte	0x04, 0x17
        /*009a*/ 	.short	(.L_36 - .L_35)
.L_35:
        /*009c*/ 	.word	0x00000000
        /*00a0*/ 	.short	0x0001
        /*00a2*/ 	.short	0x0008
        /*00a4*/ 	.byte	0x00, 0xf4, 0x21, 0x00


	//----- nvinfo : EIATTR_KPARAM_INFO
	.align		4
.L_36:
        /*00a8*/ 	.byte	0x04, 0x17
        /*00aa*/ 	.short	(.L_38 - .L_37)
.L_37:
        /*00ac*/ 	.word	0x00000000
        /*00b0*/ 	.short	0x0000
        /*00b2*/ 	.short	0x0000
        /*00b4*/ 	.byte	0x00, 0xf4, 0x21, 0x00


	//----- nvinfo : EIATTR_AT_ENTRY_FRAGMENTS
	.align		4
.L_38:
        /*00b8*/ 	.byte	0x04, 0x4f
        /*00ba*/ 	.short	(.L_40 - .L_39)


	//   ....[0]....
.L_39:
        /*00bc*/ 	.word	0x00000004


	//----- nvinfo : EIATTR_RESERVED_SMEM_USED
	.align		4
.L_40:
        /*00c0*/ 	.byte	0x01, 0x41
	.zero		2


	//----- nvinfo : EIATTR_SPARSE_MMA_MASK
	.align		4
        /*00c4*/ 	.byte	0x03, 0x50
        /*00c6*/ 	.short	0x0000


	//----- nvinfo : EIATTR_TCGEN05_1CTA_USED
	.align		4
        /*00c8*/ 	.byte	0x01, 0x51
	.zero		2


	//----- nvinfo : EIATTR_MAXREG_COUNT
	.align		4
        /*00cc*/ 	.byte	0x03, 0x1b
        /*00ce*/ 	.short	0x00ff


	//----- nvinfo : EIATTR_NUM_BARRIERS
	.align		4
        /*00d0*/ 	.byte	0x02, 0x4c
        /*00d2*/ 	.byte	0x01
	.zero		1


	//----- nvinfo : EIATTR_INT_WARP_WIDE_INSTR_OFFSETS
	.align		4
        /*00d4*/ 	.byte	0x04, 0x31
        /*00d6*/ 	.short	(.L_42 - .L_41)


	//   ....[0]....
.L_41:
        /*00d8*/ 	.word	0x00001750


	//   ....[1]....
        /*00dc*/ 	.word	0x00001770


	//   ....[2]....
        /*00e0*/ 	.word	0x000017f0


	//   ....[3]....
        /*00e4*/ 	.word	0x00001bb0


	//   ....[4]....
        /*00e8*/ 	.word	0x00001bc0


	//   ....[5]....
        /*00ec*/ 	.word	0x00001c20


	//   ....[6]....
        /*00f0*/ 	.word	0x00001c30


	//   ....[7]....
        /*00f4*/ 	.word	0x00001e60


	//   ....[8]....
        /*00f8*/ 	.word	0x00001e70


	//   ....[9]....
        /*00fc*/ 	.word	0x00001ff0


	//   ....[10]....
        /*0100*/ 	.word	0x00002020


	//   ....[11]....
        /*0104*/ 	.word	0x00002050


	//   ....[12]....
        /*0108*/ 	.word	0x00002070


	//   ....[13]....
        /*010c*/ 	.word	0x00002290


	//   ....[14]....
        /*0110*/ 	.word	0x000022a0


	//   ....[15]....
        /*0114*/ 	.word	0x00002680


	//   ....[16]....
        /*0118*/ 	.word	0x00002690


	//   ....[17]....
        /*011c*/ 	.word	0x00002b80


	//   ....[18]....
        /*0120*/ 	.word	0x00002bd0


	//----- nvinfo : EIATTR_COOP_GROUP_MASK_REGIDS
	.align		4
.L_42:
        /*0124*/ 	.byte	0x04, 0x29
        /*0126*/ 	.short	(.L_44 - .L_43)


	//   ....[0]....
.L_43:
        /*0128*/ 	.word	0xffffffff


	//   ....[1]....
        /*012c*/ 	.word	0xffffffff


	//   ....[2]....
        /*0130*/ 	.word	0xffffffff


	//   ....[3]....
        /*0134*/ 	.word	0xffffffff


	//   ....[4]....
        /*0138*/ 	.word	0xffffffff


	//   ....[5]....
        /*013c*/ 	.word	0xffffffff


	//   ....[6]....
        /*0140*/ 	.word	0xffffffff


	//   ....[7]....
        /*0144*/ 	.word	0xffffffff


	//   ....[8]....
        /*0148*/ 	.word	0xffffffff


	//   ....[9]....
        /*014c*/ 	.word	0xffffffff


	//----- nvinfo : EIATTR_COOP_GROUP_INSTR_OFFSETS
	.align		4
.L_44:
        /*0150*/ 	.byte	0x04, 0x28
        /*0152*/ 	.short	(.L_46 - .L_45)


	//   ....[0]....
.L_45:
        /*0154*/ 	.word	0x00000050


	//   ....[1]....
        /*0158*/ 	.word	0x00000310


	//   ....[2]....
        /*015c*/ 	.word	0x00000500


	//   ....[3]....
        /*0160*/ 	.word	0x000009a0


	//   ....[4]....
        /*0164*/ 	.word	0x00000ae0


	//   ....[5]....
        /*0168*/ 	.word	0x00000fe0


	//   ....[6]....
        /*016c*/ 	.word	0x00001120


	//   ....[7]....
        /*0170*/ 	.word	0x00001610


	//   ....[8]....
        /*0174*/ 	.word	0x00002a10


	//   ....[9]....
        /*0178*/ 	.word	0x00002c80


	//----- nvinfo : EIATTR_VRC_CTA_INIT_COUNT
	.align		4
.L_46:
        /*017c*/ 	.byte	0x02, 0x4a
        /*017e*/ 	.byte	0x80
	.zero		1


	//----- nvinfo : EIATTR_MBARRIER_INSTR_OFFSETS
	.align		4
        /*0180*/ 	.byte	0x04, 0x39
        /*0182*/ 	.short	(.L_48 - .L_47)


	//   ....[0]....
.L_47:
        /*0184*/ 	.word	0x00001810
        /*0188*/ 	.word	0x000000ff
        /*018c*/ 	.word	0x00014000
        /*0190*/ 	.short	0x0100
        /*0192*/ 	.byte	0x08
	.zero		1


	//   ....[1]....
        /*0194*/ 	.word	0x00001820
        /*0198*/ 	.word	0x000000ff
        /*019c*/ 	.word	0x00014020
        /*01a0*/ 	.short	0x0100
        /*01a2*/ 	.byte	0x08
	.zero		1


	//   ....[2]....
        /*01a4*/ 	.word	0x000018d0
        /*01a8*/ 	.word	0x000000ff
        /*01ac*/ 	.word	0x00014008
        /*01b0*/ 	.short	0x0100
        /*01b2*/ 	.byte	0x08
	.zero		1


	//   ....[3]....
        /*01b4*/ 	.word	0x000018e0
        /*01b8*/ 	.word	0x000000ff
        /*01bc*/ 	.word	0x00014028
        /*01c0*/ 	.short	0x0100
        /*01c2*/ 	.byte	0x08
	.zero		1


	//   ....[4]....
        /*01c4*/ 	.word	0x000019c0
        /*01c8*/ 	.word	0x000000ff
        /*01cc*/ 	.word	0x00014010
        /*01d0*/ 	.short	0x0100
        /*01d2*/ 	.byte	0x08
	.zero		1


	//   ....[5]....
        /*01d4*/ 	.word	0x000019d0
        /*01d8*/ 	.word	0x000000ff
        /*01dc*/ 	.word	0x00014030
        /*01e0*/ 	.short	0x0100
        /*01e2*/ 	.byte	0x08
	.zero		1


	//   ....[6]....
        /*01e4*/ 	.word	0x00001ae0
        /*01e8*/ 	.word	0x000000ff
        /*01ec*/ 	.word	0x00014018
        /*01f0*/ 	.short	0x0100
        /*01f2*/ 	.byte	0x08
	.zero		1


	//   ....[7]....
        /*01f4*/ 	.word	0x00001af0
        /*01f8*/ 	.word	0x000000ff
        /*01fc*/ 	.word	0x00014038
        /*0200*/ 	.short	0x0100
        /*0202*/ 	.byte	0x08
	.zero		1


	//   ....[8]....
        /*0204*/ 	.word	0x00001cc0
        /*0208*/ 	.word	0x000000ff
        /*020c*/ 	.word	0x00014000
        /*0210*/ 	.short	0x010a
        /*0212*/ 	.byte	0x08
	.zero		1


	//   ....[9]....
        /*0214*/ 	.word	0x00001ec0
        /*0218*/ 	.word	0x000000ff
        /*021c*/ 	.word	0x00014020
        /*0220*/ 	.short	0x010a
        /*0222*/ 	.byte	0x08
	.zero		1


	//   ....[10]....
        /*0224*/ 	.word	0x000020f0
        /*0228*/ 	.word	0x000000ff
        /*022c*/ 	.word	0x00014000
        /*0230*/ 	.short	0x010a
        /*0232*/ 	.byte	0x1c
	.zero		1


	//   ....[11]....
        /*0234*/ 	.word	0x000022e0
        /*0238*/ 	.word	0x000000ff
        /*023c*/ 	.word	0x00014020
        /*0240*/ 	.short	0x010a
        /*0242*/ 	.byte	0x1c
	.zero		1


	//   ....[12]....
        /*0244*/ 	.word	0x000023b0
        /*0248*/ 	.word	0x000000ff
        /*024c*/ 	.word	0x00014000
        /*0250*/ 	.short	0x0108
        /*0252*/ 	.byte	0x08
	.zero		1


	//   ....[13]....
        /*0254*/ 	.word	0x000023c0
        /*0258*/ 	.word	0x000000ff
        /*025c*/ 	.word	0x00014020
        /*0260*/ 	.short	0x0108
        /*0262*/ 	.byte	0x08
	.zero		1


	//   ....[14]....
        /*0264*/ 	.word	0x00002410
        /*0268*/ 	.word	0x000000ff
        /*026c*/ 	.word	0x00014008
        /*0270*/ 	.short	0x0108
        /*0272*/ 	.byte	0x08
	.zero		1


	//   ....[15]....
        /*0274*/ 	.word	0x00002420
        /*0278*/ 	.word	0x000000ff
        /*027c*/ 	.word	0x00014028
        /*0280*/ 	.short	0x0108
        /*0282*/ 	.byte	0x08
	.zero		1


	//   ....[16]....
        /*0284*/ 	.word	0x00002470
        /*0288*/ 	.word	0x000000ff
        /*028c*/ 	.word	0x00014010
        /*0290*/ 	.short	0x0108
        /*0292*/ 	.byte	0x08
	.zero		1


	//   ....[17]....
        /*0294*/ 	.word	0x00002480
        /*0298*/ 	.word	0x000000ff
        /*029c*/ 	.word	0x00014030
        /*02a0*/ 	.short	0x0108
        /*02a2*/ 	.byte	0x08
	.zero		1


	//   ....[18]....
        /*02a4*/ 	.word	0x000024d0
        /*02a8*/ 	.word	0x000000ff
        /*02ac*/ 	.word	0x00014018
        /*02b0*/ 	.short	0x0108
        /*02b2*/ 	.byte	0x08
	.zero		1


	//   ....[19]....
        /*02b4*/ 	.word	0x000024e0
        /*02b8*/ 	.word	0x000000ff
        /*02bc*/ 	.word	0x00014038
        /*02c0*/ 	.short	0x0108
        /*02c2*/ 	.byte	0x08
	.zero		1


	//   ....[20]....
        /*02c4*/ 	.word	0x00002ca0
        /*02c8*/ 	.word	0x000000ff
        /*02cc*/ 	.word	0x00014000
        /*02d0*/ 	.short	0x010a
        /*02d2*/ 	.byte	0x08
	.zero		1


	//   ....[21]....
        /*02d4*/ 	.word	0x00002cd0
        /*02d8*/ 	.word	0x000000ff
        /*02dc*/ 	.word	0x00014020
        /*02e0*/ 	.short	0x010a
        /*02e2*/ 	.byte	0x08
	.zero		1


	//   ....[22]....
        /*02e4*/ 	.word	0x00002d00
        /*02e8*/ 	.word	0x000000ff
        /*02ec*/ 	.word	0x00014000
        /*02f0*/ 	.short	0x010a
        /*02f2*/ 	.byte	0x1c
	.zero		1


	//   ....[23]....
        /*02f4*/ 	.word	0x00002d30
        /*02f8*/ 	.word	0x000000ff
        /*02fc*/ 	.word	0x00014020
        /*0300*/ 	.short	0x010a
        /*0302*/ 	.byte	0x1c
	.zero		1


	//----- nvinfo : EIATTR_NUM_MBARRIERS
	.align		4
.L_48:
        /*0304*/ 	.byte	0x03, 0x38
        /*0306*/ 	.short	0x0008


	//----- nvinfo : EIATTR_EXIT_INSTR_OFFSETS
	.align		4
        /*0308*/ 	.byte	0x04, 0x1c
        /*030a*/ 	.short	(.L_50 - .L_49)


	//   ....[0]....
.L_49:
        /*030c*/ 	.word	0x00002c90


	//----- nvinfo : EIATTR_REQNTID
	.align		4
.L_50:
        /*0310*/ 	.byte	0x04, 0x10
        /*0312*/ 	.short	(.L_52 - .L_51)
.L_51:
        /*0314*/ 	.word	0x00000100
        /*0318*/ 	.word	0x00000001
        /*031c*/ 	.word	0x00000001


	//----- nvinfo : EIATTR_CRS_STACK_SIZE
	.align		4
.L_52:
        /*0320*/ 	.byte	0x04, 0x1e
        /*0322*/ 	.short	(.L_54 - .L_53)
.L_53:
        /*0324*/ 	.word	0x00000000


	//----- nvinfo : EIATTR_CBANK_PARAM_SIZE
	.align		4
.L_54:
        /*0328*/ 	.byte	0x03, 0x19
        /*032a*/ 	.short	0x0050


	//----- nvinfo : EIATTR_PARAM_CBANK
	.align		4
        /*032c*/ 	.byte	0x04, 0x0a
        /*032e*/ 	.short	(.L_56 - .L_55)
	.align		4
.L_55:
        /*0330*/ 	.word	index@(.nv.constant0.gluon_tcgen05)
        /*0334*/ 	.short	0x0380
        /*0336*/ 	.short	0x0050


	//----- nvinfo : EIATTR_SW_WAR
	.align		4
.L_56:
        /*0338*/ 	.byte	0x04, 0x36
        /*033a*/ 	.short	(.L_58 - .L_57)
.L_57:
        /*033c*/ 	.word	0x00000008
.L_58:


//--------------------- .nv.compat                --------------------------
	.section	.nv.compat,"",@"SHT_CUDA_COMPAT_INFO"
	.align	4
        /*0000*/ 	.byte	0x02, 0x02, 0x02, 0x00, 0x02, 0x05, 0x05, 0x00, 0x02, 0x03, 0x03, 0x00, 0x02, 0x06, 0x01, 0x00


//--------------------- .nv.callgraph             --------------------------
	.section	.nv.callgraph,"",@"SHT_CUDA_CALLGRAPH"
	.align	4
	.sectionentsize	8
	.align		4
        /*0000*/ 	.word	0x00000000
	.align		4
        /*0004*/ 	.word	0xffffffff
	.align		4
        /*0008*/ 	.word	0x00000000
	.align		4
        /*000c*/ 	.word	0xfffffffe
	.align		4
        /*0010*/ 	.word	0x00000000
	.align		4
        /*0014*/ 	.word	0xfffffffd
	.align		4
        /*0018*/ 	.word	0x00000000
	.align		4
        /*001c*/ 	.word	0xfffffffc


//--------------------- .text.gluon_tcgen05       --------------------------
	.section	.text.gluon_tcgen05,"ax",@progbits
	.align	128
        .global         gluon_tcgen05
        .type           gluon_tcgen05,@function
        .size           gluon_tcgen05,(.L_x_85 - gluon_tcgen05)
        .other          gluon_tcgen05,@"STO_CUDA_ENTRY STV_DEFAULT"
gluon_tcgen05:
.text.gluon_tcgen05:
[----:B------:R-:W1:Y:S01]  /*0000*/  LDC R1, c[0x0][0x37c] ;  /* 0x0000df00ff017b82 */ /* 0x000e620000000800 */
[----:B------:R-:W2:Y:S02]  /*0010*/  S2R R0, SR_TID.X ;  /* 0x0000000000007919 */ /* 0x000ea40000002100 */
[----:B--2---:R-:W-:-:S13]  /*0020*/  ISETP.GE.U32.AND P2, PT, R0, 0x20, PT ;  /* 0x000000200000780c */ /* 0x004fda0003f46070 */
[----:B------:R-:W-:Y:S05]  /*0030*/  @P2 BRA `(.L_x_0) ;  /* 0x0000000000b82947 */ /* 0x000fea0003800000 */
[----:B------:R-:W2:Y:S01]  /*0040*/  S2UR UR6, SR_CgaCtaId ;  /* 0x00000000000679c3 */ /* 0x000ea20000008800 */
[----:B------:R-:W-:Y:S01]  /*0050*/  NOP ;  /* 0x0000000000007918 */ /* 0x000fe20000000000 */
[----:B------:R-:W-:Y:S02]  /*0060*/  UMOV UR4, 0x40 ;  /* 0x0000004000047882 */ /* 0x000fe40000000000 */
[----:B--2---:R-:W-:-:S09]  /*0070*/  ULEA UR4, UR6, UR4, 0x18 ;  /* 0x0000000406047291 */ /* 0x004fd2000f8ec0ff */
[----:B------:R-:W2:Y:S01]  /*0080*/  LDS.U8 R2, [UR4] ;  /* 0x00000004ff027984 */ /* 0x000ea20008000000 */
[----:B------:R-:W-:Y:S02]  /*0090*/  UMOV UR4, 0x400 ;  /* 0x0000040000047882 */ /* 0x000fe40000000000 */
[----:B------:R-:W-:Y:S01]  /*00a0*/  ULEA UR4, UR6, UR4, 0x18 ;  /* 0x0000000406047291 */ /* 0x000fe2000f8ec0ff */
[----:B--2---:R-:W-:-:S13]  /*00b0*/  ISETP.NE.AND P0, PT, R2, RZ, PT ;  /* 0x000000ff0200720c */ /* 0x004fda0003f05270 */
[----:B------:R-:W-:Y:S05]  /*00c0*/  @P0 BRA `(.L_x_1) ;  /* 0x00000000007c0947 */ /* 0x000fea0003800000 */
[----:B------:R-:W-:-:S13]  /*00d0*/  ELECT P0, URZ, PT ;  /* 0x0000000000ff782f */ /* 0x000fda0003800000 */
[----:B------:R-:W-:Y:S05]  /*00e0*/  @!P0 BRA `(.L_x_2) ;  /* 0x0000000000848947 */ /* 0x000fea0003800000 */
[----:B------:R-:W-:Y:S01]  /*00f0*/  UMOV UR5, 0x8 ;  /* 0x0000000800057882 */ /* 0x000fe20000000000 */
[----:B------:R-:W-:Y:S02]  /*0100*/  IMAD.MOV.U32 R5, RZ, RZ, 0x1 ;  /* 0x00000001ff057424 */ /* 0x000fe400078e00ff */
[----:B------:R-:W-:Y:S02]  /*0110*/  IMAD.MOV.U32 R3, RZ, RZ, 0xff ;  /* 0x000000ffff037424 */ /* 0x000fe400078e00ff */
[----:B------:R-:W-:Y:S04]  /*0120*/  DEPBAR.LE SB2, 0x36 ;  /* 0x0000ad800000791a */ /* 0x000fe80000000000 */
[----:B------:R-:W2:Y:S02]  /*0130*/  UTCATOMSWS.FIND_AND_SET.ALIGN UP0, UR5, UR5 ;  /* 0x00000005000575e3 */ /* 0x000ea40008000800 */
[----:B--2---:R-:W-:-:S04]  /*0140*/  PLOP3.LUT P0, PT, PT, PT, UP0, 0x80, 0x8 ;  /* 0x000000000008781c */ /* 0x004fc80003f0f008 */
[----:B------:R-:W-:-:S04]  /*0150*/  SEL R2, RZ, 0xffffffff, !P0 ;  /* 0xffffffffff027807 */ /* 0x000fc80004000000 */
[----:B------:R-:W-:Y:S01]  /*0160*/  ISETP.NE.AND P0, PT, R2, RZ, PT ;  /* 0x000000ff0200720c */ /* 0x000fe20003f05270 */
[----:B------:R-:W-:-:S12]  /*0170*/  IMAD.U32 R2, RZ, RZ, UR5 ;  /* 0x00000005ff027e24 */ /* 0x000fd8000f8e00ff */
[----:B------:R-:W-:Y:S05]  /*0180*/  @P0 BRA `(.L_x_3) ;  /* 0x0000000000240947 */ /* 0x000fea0003800000 */
.L_x_4:
[----:B------:R-:W-:Y:S05]  /*0190*/  NANOSLEEP 0x64 ;  /* 0x000000640000795d */ /* 0x000fea0003800000 */
[----:B------:R-:W-:-:S05]  /*01a0*/  UMOV UR5, 0x8 ;  /* 0x0000000800057882 */ /* 0x000fca0000000000 */
[----:B------:R-:W-:Y:S04]  /*01b0*/  DEPBAR.LE SB2, 0x36 ;  /* 0x0000ad800000791a */ /* 0x000fe80000000000 */
[----:B------:R-:W2:Y:S02]  /*01c0*/  UTCATOMSWS.FIND_AND_SET.ALIGN UP0, UR5, UR5 ;  /* 0x00000005000575e3 */ /* 0x000ea40008000800 */
[----:B--2---:R-:W-:-:S04]  /*01d0*/  PLOP3.LUT P0, PT, PT, PT, UP0, 0x80, 0x8 ;  /* 0x000000000008781c */ /* 0x004fc80003f0f008 */
[----:B------:R-:W-:-:S04]  /*01e0*/  SEL R2, RZ, 0xffffffff, !P0 ;  /* 0xffffffffff027807 */ /* 0x000fc80004000000 */
[----:B------:R-:W-:Y:S01]  /*01f0*/  ISETP.NE.AND P0, PT, R2, RZ, PT ;  /* 0x000000ff0200720c */ /* 0x000fe20003f05270 */
[----:B------:R-:W-:-:S12]  /*0200*/  IMAD.U32 R2, RZ, RZ, UR5 ;  /* 0x00000005ff027e24 */ /* 0x000fd8000f8e00ff */
[----:B------:R-:W-:Y:S05]  /*0210*/  @!P0 BRA `(.L_x_4) ;  /* 0xfffffffc00dc8947 */ /* 0x000fea000383ffff */
.L_x_3:
[C---:B------:R-:W-:Y:S01]  /*0220*/  VIADD R4, R2.reuse, 0x10 ;  /* 0x0000001002047836 */ /* 0x040fe20000000000 */
[----:B------:R-:W-:Y:S01]  /*0230*/  UMOV UR5, 0x50 ;  /* 0x0000005000057882 */ /* 0x000fe20000000000 */
[----:B------:R-:W-:Y:S01]  /*0240*/  SHF.L.U32 R3, R3, R2, RZ ;  /* 0x0000000203037219 */ /* 0x000fe200000006ff */
[----:B------:R-:W-:Y:S01]  /*0250*/  ULEA UR5, UR6, UR5, 0x18 ;  /* 0x0000000506057291 */ /* 0x000fe2000f8ec0ff */
[----:B------:R-:W-:Y:S01]  /*0260*/  IMAD.SHL.U32 R2, R2, 0x20, RZ ;  /* 0x0000002002027824 */ /* 0x000fe200078e00ff */
[----:B------:R-:W-:-:S04]  /*0270*/  SHF.L.U32 R4, R5, R4, RZ ;  /* 0x0000000405047219 */ /* 0x000fc800000006ff */
[----:B------:R-:W-:-:S05]  /*0280*/  LOP3.LUT R3, R4, R3, RZ, 0xfc, !PT ;  /* 0x0000000304037212 */ /* 0x000fca00078efcff */
[----:B------:R2:W-:Y:S04]  /*0290*/  ATOMS.OR RZ, [UR5], R3 ;  /* 0x00000003ffff798c */ /* 0x0005e8000b000005 */
[----:B------:R2:W-:Y:S01]  /*02a0*/  STS [UR4], R2 ;  /* 0x00000002ff007988 */ /* 0x0005e20008000804 */
[----:B------:R-:W-:Y:S05]  /*02b0*/  BRA `(.L_x_2) ;  /* 0x0000000000107947 */ /* 0x000fea0003800000 */
.L_x_1:
[----:B------:R-:W-:Y:S01]  /*02c0*/  IMAD.MOV.U32 R3, RZ, RZ, -0x1 ;  /* 0xffffffffff037424 */ /* 0x000fe200078e00ff */
[----:B------:R-:W-:-:S04]  /*02d0*/  MOV R2, 0x300 ;  /* 0x0000030000027802 */ /* 0x000fc80000000f00 */
[----:B------:R2:W-:Y:S03]  /*02e0*/  STS [UR4], R3 ;  /* 0x00000003ff007988 */ /* 0x0005e60008000804 */
[----:B-12---:R-:W-:Y:S05]  /*02f0*/  CALL.REL.NOINC `($__internal_1_$__cuda_sm10x_tcgen05_guardrail_trap_phase_invalid_during_alloc) ;  /* 0x0000002800a47944 */ /* 0x006fea0003c00000 */
.L_x_2:
[----:B------:R-:W-:Y:S05]  /*0300*/  WARPSYNC.ALL ;  /* 0x0000000000007948 */ /* 0x000fea0003800000 */
[----:B------:R-:W-:Y:S01]  /*0310*/  NOP ;  /* 0x0000000000007918 */ /* 0x000fe20000000000 */
.L_x_0:
[----:B------:R-:W3:Y:S08]  /*0320*/  S2UR UR4, SR_CgaCtaId ;  /* 0x00000000000479c3 */ /* 0x000ef00000008800 */
[----:B------:R-:W-:Y:S01]  /*0330*/  BAR.SYNC.DEFER_BLOCKING 0x0 ;  /* 0x0000000000007b1d */ /* 0x000fe20000010000 */
[----:B------:R-:W-:-:S05]  /*0340*/  LOP3.LUT R68, R0, 0xff, RZ, 0xc0, !PT ;  /* 0x000000ff00447812 */ /* 0x000fca00078ec0ff */
[----:B------:R-:W-:Y:S02]  /*0350*/  UMOV UR8, 0x400 ;  /* 0x0000040000087882 */ /* 0x000fe40000000000 */
[----:B------:R-:W4:Y:S08]  /*0360*/  LDC R4, c[0x0][0x398] ;  /* 0x0000e600ff047b82 */ /* 0x000f300000000800 */
[----:B------:R-:W5:Y:S01]  /*0370*/  LDC R10, c[0x0][0x3a0] ;  /* 0x0000e800ff0a7b82 */ /* 0x000f620000000800 */
[----:B---3--:R-:W-:-:S07]  /*0380*/  ULEA UR8, UR4, UR8, 0x18 ;  /* 0x0000000804087291 */ /* 0x008fce000f8ec0ff */
[----:B------:R-:W3:Y:S02]  /*0390*/  S2UR UR15, SR_CTAID.Y ;  /* 0x00000000000f79c3 */ /* 0x000ee40000002600 */
[----:B--2---:R-:W2:Y:S06]  /*03a0*/  LDS R3, [UR8] ;  /* 0x00000008ff037984 */ /* 0x004eac0008000800 */
[----:B------:R-:W-:Y:S06]  /*03b0*/  BAR.SYNC.DEFER_BLOCKING 0x0 ;  /* 0x0000000000007b1d */ /* 0x000fec0000010000 */
[----:B------:R-:W-:Y:S05]  /*03c0*/  @P2 BRA `(.L_x_5) ;  /* 0x0000000000182947 */ /* 0x000fea0003800000 */
[----:B------:R-:W-:Y:S01]  /*03d0*/  ELECT P0, URZ, PT ;  /* 0x0000000000ff782f */ /* 0x000fe20003800000 */
[----:B------:R-:W-:Y:S01]  /*03e0*/  IMAD.MOV.U32 R2, RZ, RZ, 0x1 ;  /* 0x00000001ff027424 */ /* 0x000fe200078e00ff */
[----:B------:R-:W-:Y:S01]  /*03f0*/  UMOV UR5, 0x40 ;  /* 0x0000004000057882 */ /* 0x000fe20000000000 */
[----:B------:R-:W-:Y:S01]  /*0400*/  UVIRTCOUNT.DEALLOC.SMPOOL 0x80 ;  /* 0x000000800000784c */ /* 0x000fe20000000000 */
[----:B------:R-:W-:-:S09]  /*0410*/  ULEA UR5, UR4, UR5, 0x18 ;  /* 0x0000000504057291 */ /* 0x000fd2000f8ec0ff */
[----:B------:R5:W-:Y:S03]  /*0420*/  @P0 STS.U8 [UR5], R2 ;  /* 0x00000002ff000988 */ /* 0x000be60008000005 */
.L_x_5:
[----:B------:R-:W5:Y:S01]  /*0430*/  S2UR UR4, SR_CTAID.Z ;  /* 0x00000000000479c3 */ /* 0x000f620000002700 */
[----:B------:R-:W4:Y:S01]  /*0440*/  LDCU UR5, c[0x0][0x370] ;  /* 0x00006e00ff0577ac */ /* 0x000f220008000800 */
[----:B------:R-:W-:Y:S01]  /*0450*/  ISETP.GE.U32.AND P0, PT, R68, 0x20, PT ;  /* 0x000000204400780c */ /* 0x000fe20003f06070 */
[----:B----4-:R-:W-:Y:S01]  /*0460*/  VIADD R4, R4, 0xffffffff ;  /* 0xffffffff04047836 */ /* 0x010fe20000000000 */
[C---:B------:R-:W-:Y:S01]  /*0470*/  ISETP.NE.U32.AND P3, PT, R68.reuse, RZ, PT ;  /* 0x000000ff4400720c */ /* 0x040fe20003f65070 */
[----:B------:R-:W5:Y:S01]  /*0480*/  LDCU UR6, c[0x0][0x374] ;  /* 0x00006e80ff0677ac */ /* 0x000f620008000800 */
[----:B------:R-:W-:Y:S01]  /*0490*/  LEA R11, R68, UR8, 0x2 ;  /* 0x00000008440b7c11 */ /* 0x000fe2000f8e10ff */
[----:B-----5:R-:W-:Y:S01]  /*04a0*/  VIADD R12, R10, 0xffffffff ;  /* 0xffffffff0a0c7836 */ /* 0x020fe20000000000 */
[----:B------:R-:W4:Y:S01]  /*04b0*/  S2UR UR7, SR_CTAID.X ;  /* 0x00000000000779c3 */ /* 0x000f220000002500 */
[----:B------:R-:W5:Y:S01]  /*04c0*/  LDCU.64 UR20, c[0x0][0x3c0] ;  /* 0x00007800ff1477ac */ /* 0x000f620008000a00 */
[----:B--2---:R-:W-:Y:S01]  /*04d0*/  R2UR UR23, R3 ;  /* 0x00000000031772ca */ /* 0x004fe200000e0000 */
[----:B------:R-:W-:Y:S04]  /*04e0*/  BSSY.RECONVERGENT B0, `(.L_x_6) ;  /* 0x0000011000007945 */ /* 0x000fe80003800200 */
[----:B------:R2:W-:Y:S01]  /*04f0*/  @!P0 STS [R11], RZ ;  /* 0x000000ff0b008388 */ /* 0x0005e20000000800 */
[----:B------:R-:W-:-:S03]  /*0500*/  NOP ;  /* 0x0000000000007918 */ /* 0x000fc60000000000 */
[----:B------:R2:W-:Y:S01]  /*0510*/  @!P3 STS [UR8+0x24], R4 ;  /* 0x00002404ff00b988 */ /* 0x0005e20008000808 */
[----:B---3--:R-:W-:-:S03]  /*0520*/  UIMAD UR4, UR4, UR6, UR15 ;  /* 0x00000006040472a4 */ /* 0x008fc6000f8e020f */
[----:B------:R2:W-:Y:S01]  /*0530*/  @!P3 STS [UR8+0x20], R12 ;  /* 0x0000200cff00b988 */ /* 0x0005e20008000808 */
[----:B----4-:R-:W-:-:S04]  /*0540*/  UIMAD UR4, UR4, UR5, UR7 ;  /* 0x00000005040472a4 */ /* 0x010fc8000f8e0207 */
[----:B------:R-:W-:-:S04]  /*0550*/  UIMAD UR4, UR4, 0x180, URZ ;  /* 0x00000180040478a4 */ /* 0x000fc8000f8e02ff */
[----:B-----5:R-:W-:-:S04]  /*0560*/  UIADD3 UR24, UP0, UPT, UR4, UR20, URZ ;  /* 0x0000001404187290 */ /* 0x020fc8000ff1e0ff */
[----:B------:R-:W-:Y:S01]  /*0570*/  ULEA.HI.X.SX32 UR25, UR4, UR21, 0x1, UP0 ;  /* 0x0000001504197291 */ /* 0x000fe200080f0eff */
[----:B--2---:R-:W-:Y:S11]  /*0580*/  @P3 BRA `(.L_x_7) ;  /* 0x0000000000183947 */ /* 0x004ff60003800000 */
[----:B------:R-:W2:Y:S01]  /*0590*/  LDS R2, [UR8+0x8] ;  /* 0x00000808ff027984 */ /* 0x000ea20008000800 */
[----:B------:R-:W3:Y:S01]  /*05a0*/  LDC.64 R6, c[0x0][0x380] ;  /* 0x0000e000ff067b82 */ /* 0x000ee20000000a00 */
[----:B------:R-:W-:Y:S02]  /*05b0*/  IMAD.MOV.U32 R3, RZ, RZ, 0x70 ;  /* 0x00000070ff037424 */ /* 0x000fe400078e00ff */
[----:B---3--:R3:W-:Y:S03]  /*05c0*/  STS.64 [UR8], R6 ;  /* 0x00000006ff007988 */ /* 0x0087e60008000a08 */
[----:B--2---:R-:W-:-:S05]  /*05d0*/  LOP3.LUT R2, R2, 0x10, R3, 0xd8, !PT ;  /* 0x0000001002027812 */ /* 0x004fca00078ed803 */
[----:B------:R3:W-:Y:S02]  /*05e0*/  STS [UR8+0x8], R2 ;  /* 0x00000802ff007988 */ /* 0x0007e40008000808 */
.L_x_7:
[----:B------:R-:W-:Y:S05]  /*05f0*/  BSYNC.RECONVERGENT B0 ;  /* 0x0000000000007941 */ /* 0x000fea0003800200 */
.L_x_6:
[----:B------:R-:W-:Y:S04]  /*0600*/  BSSY.RECONVERGENT B0, `(.L_x_8) ;  /* 0x000000a000007945 */ /* 0x000fe80003800200 */
[----:B------:R-:W-:Y:S05]  /*0610*/  @P3 BRA `(.L_x_9) ;  /* 0x0000000000203947 */ /* 0x000fea0003800000 */
[----:B---3--:R-:W2:Y:S01]  /*0620*/  LDS R2, [UR8+0x34] ;  /* 0x00003408ff027984 */ /* 0x008ea20008000800 */
[----:B------:R-:W-:Y:S02]  /*0630*/  IMAD.MOV.U32 R3, RZ, RZ, 0x1f000000 ;  /* 0x1f000000ff037424 */ /* 0x000fe400078e00ff */
[----:B------:R-:W-:Y:S01]  /*0640*/  @!P3 IMAD.MOV.U32 R5, RZ, RZ, 0x3f ;  /* 0x0000003fff05b424 */ /* 0x000fe200078e00ff */
[----:B------:R-:W3:Y:S02]  /*0650*/  @!P3 LDS R6, [UR8+0x38] ;  /* 0x00003808ff06b984 */ /* 0x000ee40008000800 */
[----:B--2---:R-:W-:Y:S02]  /*0660*/  LOP3.LUT R2, R2, 0xff000000, R3, 0xb8, !PT ;  /* 0xff00000002027812 */ /* 0x004fe400078eb803 */
[----:B---3--:R-:W-:-:S03]  /*0670*/  @!P3 LOP3.LUT R3, R6, 0xff, R5, 0xb8, !PT ;  /* 0x000000ff0603b812 */ /* 0x008fc600078eb805 */
[----:B------:R2:W-:Y:S04]  /*0680*/  STS [UR8+0x34], R2 ;  /* 0x00003402ff007988 */ /* 0x0005e80008000808 */
[----:B------:R2:W-:Y:S02]  /*0690*/  @!P3 STS [UR8+0x38], R3 ;  /* 0x00003803ff00b988 */ /* 0x0005e40008000808 */
.L_x_9:
[----:B------:R-:W-:Y:S05]  /*06a0*/  BSYNC.RECONVERGENT B0 ;  /* 0x0000000000007941 */ /* 0x000fea0003800200 */
.L_x_8:
[----:B------:R-:W-:Y:S04]  /*06b0*/  BSSY.RECONVERGENT B0, `(.L_x_10) ;  /* 0x000000e000007945 */ /* 0x000fe80003800200 */
[----:B------:R-:W-:Y:S05]  /*06c0*/  @P3 BRA `(.L_x_11) ;  /* 0x0000000000303947 */ /* 0x000fea0003800000 */
[----:B--2---:R-:W2:Y:S01]  /*06d0*/  LDS R3, [UR8+0x34] ;  /* 0x00003408ff037984 */ /* 0x004ea20008000800 */
[----:B------:R-:W4:Y:S03]  /*06e0*/  LDC.64 R8, c[0x0][0x3a8] ;  /* 0x0000ea00ff087b82 */ /* 0x000f260000000a00 */
[----:B---3--:R-:W3:Y:S01]  /*06f0*/  LDS R2, [UR8+0x1c] ;  /* 0x00001c08ff027984 */ /* 0x008ee20008000800 */
[C---:B----4-:R-:W-:Y:S01]  /*0700*/  SHF.L.U64.HI R6, R8.reuse, 0x1, R9 ;  /* 0x0000000108067819 */ /* 0x050fe20000010209 */
[----:B------:R-:W-:-:S03]  /*0710*/  IMAD.SHL.U32 R5, R8, 0x2, RZ ;  /* 0x0000000208057824 */ /* 0x000fc600078e00ff */
[--C-:B------:R-:W-:Y:S02]  /*0720*/  SHF.R.U32.HI R7, RZ, 0x4, R6.reuse ;  /* 0x00000004ff077819 */ /* 0x100fe40000011606 */
[----:B------:R-:W-:-:S05]  /*0730*/  SHF.R.U64 R5, R5, 0x4, R6 ;  /* 0x0000000405057819 */ /* 0x000fca0000001206 */
[----:B------:R4:W-:Y:S01]  /*0740*/  STS [UR8+0xc], R5 ;  /* 0x00000c05ff007988 */ /* 0x0009e20008000808 */
[----:B--2---:R-:W-:Y:S02]  /*0750*/  LOP3.LUT R3, R3, 0x7, RZ, 0xb8, !PT ;  /* 0x0000000703037812 */ /* 0x004fe400078eb8ff */
[----:B---3--:R-:W-:-:S03]  /*0760*/  LOP3.LUT R2, R2, 0xf, R7, 0xb8, !PT ;  /* 0x0000000f02027812 */ /* 0x008fc600078eb807 */
[----:B------:R4:W-:Y:S04]  /*0770*/  STS [UR8+0x34], R3 ;  /* 0x00003403ff007988 */ /* 0x0009e80008000808 */
[----:B------:R4:W-:Y:S02]  /*0780*/  STS [UR8+0x1c], R2 ;  /* 0x00001c02ff007988 */ /* 0x0009e40008000808 */
.L_x_11:
[----:B------:R-:W-:Y:S05]  /*0790*/  BSYNC.RECONVERGENT B0 ;  /* 0x0000000000007941 */ /* 0x000fea0003800200 */
.L_x_10:
[----:B------:R-:W-:Y:S04]  /*07a0*/  BSSY.RECONVERGENT B1, `(.L_x_12) ;  /* 0x000001a000017945 */ /* 0x000fe80003800200 */
[----:B------:R-:W-:Y:S04]  /*07b0*/  BSSY.RELIABLE B0, `(.L_x_13) ;  /* 0x0000015000007945 */ /* 0x000fe80003800100 */
[----:B------:R-:W-:Y:S05]  /*07c0*/  @P3 BRA `(.L_x_14) ;  /* 0x0000000000203947 */ /* 0x000fea0003800000 */
[----:B--234-:R-:W2:Y:S02]  /*07d0*/  LDS R2, [UR8+0x34] ;  /* 0x00003408ff027984 */ /* 0x01cea40008000800 */
[----:B--2---:R-:W-:-:S05]  /*07e0*/  LOP3.LUT R2, R2, 0x38, RZ, 0xb8, !PT ;  /* 0x0000003802027812 */ /* 0x004fca00078eb8ff */
[----:B------:R2:W-:Y:S01]  /*07f0*/  STS [UR8+0x34], R2 ;  /* 0x00003402ff007988 */ /* 0x0005e20008000808 */
[----:B------:R-:W-:Y:S05]  /*0800*/  @P3 BRA `(.L_x_15) ;  /* 0x0000000000203947 */ /* 0x000fea0003800000 */
[----:B--2---:R-:W2:Y:S01]  /*0810*/  LDS R2, [UR8+0x8] ;  /* 0x00000808ff027984 */ /* 0x004ea20008000800 */
[----:B------:R-:W-:-:S05]  /*0820*/  IMAD.MOV.U32 R3, RZ, RZ, 0x780 ;  /* 0x00000780ff037424 */ /* 0x000fca00078e00ff */
[----:B--2---:R-:W-:-:S05]  /*0830*/  LOP3.LUT R2, R2, 0x500, R3, 0xd8, !PT ;  /* 0x0000050002027812 */ /* 0x004fca00078ed803 */
[----:B------:R5:W-:Y:S02]  /*0840*/  STS [UR8+0x8], R2 ;  /* 0x00000802ff007988 */ /* 0x000be40008000808 */
.L_x_14:
[----:B------:R-:W-:Y:S05]  /*0850*/  @P3 BRA `(.L_x_16) ;  /* 0x0000000000283947 */ /* 0x000fea0003800000 */
[----:B--2345:R-:W2:Y:S02]  /*0860*/  LDS R2, [UR8+0x8] ;  /* 0x00000808ff027984 */ /* 0x03cea40008000800 */
[----:B--2---:R-:W-:-:S05]  /*0870*/  LOP3.LUT R2, R2, 0x1800, RZ, 0xb8, !PT ;  /* 0x0000180002027812 */ /* 0x004fca00078eb8ff */
[----:B------:R3:W-:Y:S02]  /*0880*/  STS [UR8+0x8], R2 ;  /* 0x00000802ff007988 */ /* 0x0007e40008000808 */
.L_x_15:
[----:B------:R-:W-:Y:S05]  /*0890*/  @P3 BREAK.RELIABLE B0 ;  /* 0x0000000000003942 */ /* 0x000fea0003800100 */
[----:B------:R-:W-:Y:S05]  /*08a0*/  @P3 BRA `(.L_x_17) ;  /* 0x0000000000243947 */ /* 0x000fea0003800000 */
[----:B------:R-:W4:Y:S01]  /*08b0*/  LDS R3, [UR8+0x8] ;  /* 0x00000808ff037984 */ /* 0x000f220008000800 */
[----:B--23--:R-:W-:-:S05]  /*08c0*/  IMAD.MOV.U32 R2, RZ, RZ, 0x6000 ;  /* 0x00006000ff027424 */ /* 0x00cfca00078e00ff */
[----:B----4-:R-:W-:-:S04]  /*08d0*/  LOP3.LUT R2, R3, 0x4000, R2, 0xd8, !PT ;  /* 0x0000400003027812 */ /* 0x010fc800078ed802 */
[----:B------:R-:W-:-:S05]  /*08e0*/  LOP3.LUT R2, R2, 0x400000, RZ, 0xb8, !PT ;  /* 0x0040000002027812 */ /* 0x000fca00078eb8ff */
[----:B------:R2:W-:Y:S02]  /*08f0*/  STS [UR8+0x8], R2 ;  /* 0x00000802ff007988 */ /* 0x0005e40008000808 */
.L_x_16:
[----:B------:R-:W-:Y:S05]  /*0900*/  BSYNC.RELIABLE B0 ;  /* 0x0000000000007941 */ /* 0x000fea0003800100 */
.L_x_13:
[----:B--2345:R-:W2:Y:S02]  /*0910*/  @!P3 LDS R2, [UR8+0x8] ;  /* 0x00000808ff02b984 */ /* 0x03cea40008000800 */
[----:B--2---:R-:W-:-:S05]  /*0920*/  @!P3 LOP3.LUT R2, R2, 0x8000, RZ, 0xb8, !PT ;  /* 0x000080000202b812 */ /* 0x004fca00078eb8ff */
[----:B------:R4:W-:Y:S02]  /*0930*/  @!P3 STS [UR8+0x8], R2 ;  /* 0x00000802ff00b988 */ /* 0x0009e40008000808 */
.L_x_17:
[----:B------:R-:W-:Y:S05]  /*0940*/  BSYNC.RECONVERGENT B1 ;  /* 0x0000000000017941 */ /* 0x000fea0003800200 */
.L_x_12:
[----:B------:R-:W-:Y:S05]  /*0950*/  WARPSYNC.ALL ;  /* 0x0000000000007948 */ /* 0x000fea0003800000 */
[----:B------:R-:W-:Y:S01]  /*0960*/  NOP ;  /* 0x0000000000007918 */ /* 0x000fe20000000000 */
[----:B------:R-:W-:Y:S05]  /*0970*/  @P0 BRA `(.L_x_18) ;  /* 0x0000000000300947 */ /* 0x000fea0003800000 */
[----:B--234-:R-:W2:Y:S01]  /*0980*/  S2R R2, SR_LANEID ;  /* 0x0000000000027919 */ /* 0x01cea20000000000 */
[----:B------:R-:W-:Y:S05]  /*0990*/  WARPSYNC.ALL ;  /* 0x0000000000007948 */ /* 0x000fea0003800000 */
[----:B------:R-:W-:Y:S01]  /*09a0*/  NOP ;  /* 0x0000000000007918 */ /* 0x000fe20000000000 */
[----:B--2---:R-:W-:-:S05]  /*09b0*/  IMAD.SHL.U32 R5, R2, 0x4, RZ ;  /* 0x0000000402057824 */ /* 0x004fca00078e00ff */
[----:B------:R-:W2:Y:S01]  /*09c0*/  LDS R7, [R5+UR8] ;  /* 0x0000000805077984 */ /* 0x000ea20008000800 */
[----:B------:R-:W-:-:S05]  /*09d0*/  IADD3 R2, P1, PT, R5, UR24, RZ ;  /* 0x0000001805027c10 */ /* 0x000fca000ff3e0ff */
[----:B------:R-:W-:-:S05]  /*09e0*/  IMAD.X R3, RZ, RZ, UR25, P1 ;  /* 0x00000019ff037e24 */ /* 0x000fca00088e06ff */
[----:B--2---:R5:W2:Y:S01]  /*09f0*/  ATOMG.E.EXCH.STRONG.GPU PT, RZ, [R2], R7 ;  /* 0x0000000702ff73a8 */ /* 0x004aa200041ee100 */
[----:B------:R-:W-:-:S04]  /*0a00*/  DEPBAR {5,4,3,2,1,0} ;  /* 0x0000003f0000791a */ /* 0x000fc80000000000 */
[----:B------:R-:W3:Y:S02]  /*0a10*/  CCTL.E.C.LDCU.IV.DEEP [UR24] ;  /* 0x0000000018007540 */ /* 0x000ee40009c08000 */
[----:B---3--:R5:W-:Y:S01]  /*0a20*/  UTMACCTL.IV [UR24] ;  /* 0x00000000180079b9 */ /* 0x008be20008000000 */
[----:B------:R-:W-:Y:S01]  /*0a30*/  NOP ;  /* 0x0000000000007918 */ /* 0x000fe20000000000 */
.L_x_18:
[----:B------:R-:W-:Y:S05]  /*0a40*/  @P0 BRA `(.L_x_19) ;  /* 0x00000000000c0947 */ /* 0x000fea0003800000 */
[----:B------:R0:W-:Y:S01]  /*0a50*/  UTMACMDFLUSH ;  /* 0x00000000000079b7 */ /* 0x0001e20000000000 */
[----:B------:R-:W-:Y:S05]  /*0a60*/  @P0 BRA `(.L_x_19) ;  /* 0x0000000000040947 */ /* 0x000fea0003800000 */
[----:B------:R-:W-:-:S04]  /*0a70*/  DEPBAR.LE SB0, 0x0 ;  /* 0x000080000000791a */ /* 0x000fc80000000000 */
.L_x_19:
[----:B------:R-:W-:Y:S05]  /*0a80*/  WARPSYNC.ALL ;  /* 0x0000000000007948 */ /* 0x000fea0003800000 */
[----:B------:R-:W-:Y:S01]  /*0a90*/  NOP ;  /* 0x0000000000007918 */ /* 0x000fe20000000000 */
[----:B--2---:R-:W-:Y:S06]  /*0aa0*/  BAR.SYNC.DEFER_BLOCKING 0x0 ;  /* 0x0000000000007b1d */ /* 0x004fec0000010000 */
[----:B------:R-:W-:Y:S02]  /*0ab0*/  BSSY.RECONVERGENT B1, `(.L_x_20) ;  /* 0x000000b000017945 */ /* 0x000fe40003800200 */
[----:B------:R-:W-:Y:S06]  /*0ac0*/  BAR.SYNC.DEFER_BLOCKING 0x0 ;  /* 0x0000000000007b1d */ /* 0x000fec0000010000 */
[----:B------:R2:W-:Y:S01]  /*0ad0*/  @!P0 STS [R11], RZ ;  /* 0x000000ff0b008388 */ /* 0x0005e20000000800 */
[----:B------:R-:W-:Y:S01]  /*0ae0*/  NOP ;  /* 0x0000000000007918 */ /* 0x000fe20000000000 */
[----:B------:R-:W-:Y:S05]  /*0af0*/  @P3 BRA `(.L_x_21) ;  /* 0x0000000000183947 */ /* 0x000fea0003800000 */
[----:B---345:R-:W3:Y:S01]  /*0b00*/  LDS R2, [UR8+0x8] ;  /* 0x00000808ff027984 */ /* 0x038ee20008000800 */
[----:B------:R-:W4:Y:S01]  /*0b10*/  LDC.64 R6, c[0x0][0x388] ;  /* 0x0000e200ff067b82 */ /* 0x000f220000000a00 */
[----:B------:R-:W-:Y:S02]  /*0b20*/  IMAD.MOV.U32 R3, RZ, RZ, 0x70 ;  /* 0x00000070ff037424 */ /* 0x000fe400078e00ff */
[----:B----4-:R4:W-:Y:S03]  /*0b30*/  STS.64 [UR8], R6 ;  /* 0x00000006ff007988 */ /* 0x0109e60008000a08 */
[----:B---3--:R-:W-:-:S05]  /*0b40*/  LOP3.LUT R2, R2, 0x10, R3, 0xd8, !PT ;  /* 0x0000001002027812 */ /* 0x008fca00078ed803 */
[----:B------:R4:W-:Y:S02]  /*0b50*/  STS [UR8+0x8], R2 ;  /* 0x00000802ff007988 */ /* 0x0009e40008000808 */
.L_x_21:
[----:B-----5:R-:W-:Y:S05]  /*0b60*/  BSYNC.RECONVERGENT B1 ;  /* 0x0000000000017941 */ /* 0x020fea0003800200 */
.L_x_20:
[----:B------:R-:W-:Y:S04]  /*0b70*/  BSSY.RECONVERGENT B2, `(.L_x_22) ;  /* 0x000000f000027945 */ /* 0x000fe80003800200 */
[----:B------:R-:W-:Y:S04]  /*0b80*/  BSSY.RELIABLE B1, `(.L_x_23) ;  /* 0x000000c000017945 */ /* 0x000fe80003800100 */
[----:B------:R-:W-:Y:S05]  /*0b90*/  @P3 BRA `(.L_x_24) ;  /* 0x0000000000283947 */ /* 0x000fea0003800000 */
[----:B---34-:R-:W3:Y:S01]  /*0ba0*/  LDS R2, [UR8+0x34] ;  /* 0x00003408ff027984 */ /* 0x018ee20008000800 */
[----:B------:R-:W-:Y:S01]  /*0bb0*/  IMAD.MOV.U32 R3, RZ, RZ, 0x1f000000 ;  /* 0x1f000000ff037424 */ /* 0x000fe200078e00ff */
[----:B------:R-:W-:Y:S05]  /*0bc0*/  @P3 BREAK.RELIABLE B1 ;  /* 0x0000000000013942 */ /* 0x000fea0003800100 */
[----:B---3--:R-:W-:-:S05]  /*0bd0*/  LOP3.LUT R2, R2, 0xff000000, R3, 0xb8, !PT ;  /* 0xff00000002027812 */ /* 0x008fca00078eb803 */
[----:B------:R3:W-:Y:S01]  /*0be0*/  STS [UR8+0x34], R2 ;  /* 0x00003402ff007988 */ /* 0x0007e20008000808 */
[----:B------:R-:W-:Y:S05]  /*0bf0*/  @P3 BRA `(.L_x_25) ;  /* 0x0000000000183947 */ /* 0x000fea0003800000 */
[----:B---3--:R-:W3:Y:S01]  /*0c00*/  LDS R2, [UR8+0x38] ;  /* 0x00003808ff027984 */ /* 0x008ee20008000800 */
[----:B------:R-:W-:-:S05]  /*0c10*/  IMAD.MOV.U32 R3, RZ, RZ, 0xff ;  /* 0x000000ffff037424 */ /* 0x000fca00078e00ff */
[----:B---3--:R-:W-:-:S05]  /*0c20*/  LOP3.LUT R2, R2, 0xff, R3, 0xb8, !PT ;  /* 0x000000ff02027812 */ /* 0x008fca00078eb803 */
[----:B------:R5:W-:Y:S02]  /*0c30*/  STS [UR8+0x38], R2 ;  /* 0x00003802ff007988 */ /* 0x000be40008000808 */
.L_x_24:
[----:B------:R-:W-:Y:S05]  /*0c40*/  BSYNC.RELIABLE B1 ;  /* 0x0000000000017941 */ /* 0x000fea0003800100 */
.L_x_23:
[----:B------:R2:W-:Y:S02]  /*0c50*/  @!P3 STS [UR8+0x20], R12 ;  /* 0x0000200cff00b988 */ /* 0x0005e40008000808 */
.L_x_25:
[----:B------:R-:W-:Y:S05]  /*0c60*/  BSYNC.RECONVERGENT B2 ;  /* 0x0000000000027941 */ /* 0x000fea0003800200 */
.L_x_22:
[----:B------:R-:W-:Y:S05]  /*0c70*/  WARPSYNC.ALL ;  /* 0x0000000000007948 */ /* 0x000fea0003800000 */
[----:B------:R-:W-:Y:S01]  /*0c80*/  NOP ;  /* 0x0000000000007918 */ /* 0x000fe20000000000 */
[----:B------:R-:W2:Y:S01]  /*0c90*/  LDC R5, c[0x0][0x39c] ;  /* 0x0000e700ff057b82 */ /* 0x000ea20000000800 */
[----:B------:R-:W-:Y:S01]  /*0ca0*/  BSSY.RECONVERGENT B2, `(.L_x_26) ;  /* 0x0000010000027945 */ /* 0x000fe20003800200 */
[----:B--2---:R-:W-:-:S05]  /*0cb0*/  VIADD R5, R5, 0xffffffff ;  /* 0xffffffff05057836 */ /* 0x004fca0000000000 */
[----:B------:R2:W-:Y:S01]  /*0cc0*/  @!P3 STS [UR8+0x24], R5 ;  /* 0x00002405ff00b988 */ /* 0x0005e20008000808 */
[----:B------:R-:W-:Y:S05]  /*0cd0*/  @P3 BRA `(.L_x_27) ;  /* 0x0000000000303947 */ /* 0x000fea0003800000 */
[----:B------:R-:W2:Y:S01]  /*0ce0*/  LDS R3, [UR8+0x34] ;  /* 0x00003408ff037984 */ /* 0x000ea20008000800 */
[----:B----4-:R-:W4:Y:S03]  /*0cf0*/  LDC.64 R6, c[0x0][0x3b0] ;  /* 0x0000ec00ff067b82 */ /* 0x010f260000000a00 */
[----:B---3-5:R-:W3:Y:S01]  /*0d00*/  LDS R2, [UR8+0x1c] ;  /* 0x00001c08ff027984 */ /* 0x028ee20008000800 */
        /* <DEDUP_REMOVED lines=9> */
.L_x_27:
[----:B------:R-:W-:Y:S05]  /*0da0*/  BSYNC.RECONVERGENT B2 ;  /* 0x0000000000027941 */ /* 0x000fea0003800200 */
.L_x_26:
[----:B------:R-:W-:Y:S04]  /*0db0*/  BSSY.RECONVERGENT B3, `(.L_x_28) ;  /* 0x000001a000037945 */ /* 0x000fe80003800200 */
[----:B------:R-:W-:Y:S04]  /*0dc0*/  BSSY.RELIABLE B2, `(.L_x_29) ;  /* 0x0000015000027945 */ /* 0x000fe80003800100 */
[----:B------:R-:W-:Y:S05]  /*0dd0*/  @P3 BRA `(.L_x_30) ;  /* 0x0000000000203947 */ /* 0x000fea0003800000 */
[----:B---345:R-:W3:Y:S02]  /*0de0*/  LDS R2, [UR8+0x34] ;  /* 0x00003408ff027984 */ /* 0x038ee40008000800 */
[----:B---3--:R-:W-:-:S05]  /*0df0*/  LOP3.LUT R2, R2, 0x38, RZ, 0xb8, !PT ;  /* 0x0000003802027812 */ /* 0x008fca00078eb8ff */
[----:B------:R3:W-:Y:S01]  /*0e00*/  STS [UR8+0x34], R2 ;  /* 0x00003402ff007988 */ /* 0x0007e20008000808 */
[----:B------:R-:W-:Y:S05]  /*0e10*/  @P3 BRA `(.L_x_31) ;  /* 0x0000000000203947 */ /* 0x000fea0003800000 */
[----:B---3--:R-:W3:Y:S01]  /*0e20*/  LDS R2, [UR8+0x8] ;  /* 0x00000808ff027984 */ /* 0x008ee20008000800 */
[----:B------:R-:W-:-:S05]  /*0e30*/  IMAD.MOV.U32 R3, RZ, RZ, 0x780 ;  /* 0x00000780ff037424 */ /* 0x000fca00078e00ff */
[----:B---3--:R-:W-:-:S05]  /*0e40*/  LOP3.LUT R2, R2, 0x500, R3, 0xd8, !PT ;  /* 0x0000050002027812 */ /* 0x008fca00078ed803 */
[----:B------:R3:W-:Y:S02]  /*0e50*/  STS [UR8+0x8], R2 ;  /* 0x00000802ff007988 */ /* 0x0007e40008000808 */
.L_x_30:
[----:B------:R-:W-:Y:S05]  /*0e60*/  @P3 BRA `(.L_x_32) ;  /* 0x0000000000283947 */ /* 0x000fea0003800000 */
[----:B---345:R-:W3:Y:S02]  /*0e70*/  LDS R2, [UR8+0x8] ;  /* 0x00000808ff027984 */ /* 0x038ee40008000800 */
[----:B---3--:R-:W-:-:S05]  /*0e80*/  LOP3.LUT R2, R2, 0x1800, RZ, 0xb8, !PT ;  /* 0x0000180002027812 */ /* 0x008fca00078eb8ff */
[----:B------:R4:W-:Y:S02]  /*0e90*/  STS [UR8+0x8], R2 ;  /* 0x00000802ff007988 */ /* 0x0009e40008000808 */
.L_x_31:
[----:B------:R-:W-:Y:S05]  /*0ea0*/  @P3 BREAK.RELIABLE B2 ;  /* 0x0000000000023942 */ /* 0x000fea0003800100 */
[----:B------:R-:W-:Y:S05]  /*0eb0*/  @P3 BRA `(.L_x_33) ;  /* 0x0000000000243947 */ /* 0x000fea0003800000 */
[----:B---34-:R-:W3:Y:S01]  /*0ec0*/  LDS R2, [UR8+0x8] ;  /* 0x00000808ff027984 */ /* 0x018ee20008000800 */
[----:B------:R-:W-:-:S05]  /*0ed0*/  IMAD.MOV.U32 R3, RZ, RZ, 0x6000 ;  /* 0x00006000ff037424 */ /* 0x000fca00078e00ff */
[----:B---3--:R-:W-:-:S04]  /*0ee0*/  LOP3.LUT R2, R2, 0x4000, R3, 0xd8, !PT ;  /* 0x0000400002027812 */ /* 0x008fc800078ed803 */
[----:B------:R-:W-:-:S05]  /*0ef0*/  LOP3.LUT R2, R2, 0x400000, RZ, 0xb8, !PT ;  /* 0x0040000002027812 */ /* 0x000fca00078eb8ff */
[----:B------:R3:W-:Y:S02]  /*0f00*/  STS [UR8+0x8], R2 ;  /* 0x00000802ff007988 */ /* 0x0007e40008000808 */
.L_x_32:
[----:B------:R-:W-:Y:S05]  /*0f10*/  BSYNC.RELIABLE B2 ;  /* 0x0000000000027941 */ /* 0x000fea0003800100 */
.L_x_29:
[----:B---345:R-:W3:Y:S02]  /*0f20*/  @!P3 LDS R2, [UR8+0x8] ;  /* 0x00000808ff02b984 */ /* 0x038ee40008000800 */
[----:B---3--:R-:W-:-:S05]  /*0f30*/  @!P3 LOP3.LUT R2, R2, 0x8000, RZ, 0xb8, !PT ;  /* 0x000080000202b812 */ /* 0x008fca00078eb8ff */
[----:B------:R5:W-:Y:S02]  /*0f40*/  @!P3 STS [UR8+0x8], R2 ;  /* 0x00000802ff00b988 */ /* 0x000be40008000808 */
.L_x_33:
[----:B------:R-:W-:Y:S05]  /*0f50*/  BSYNC.RECONVERGENT B3 ;  /* 0x0000000000037941 */ /* 0x000fea0003800200 */
.L_x_28:
[----:B------:R-:W-:Y:S05]  /*0f60*/  WARPSYNC.ALL ;  /* 0x0000000000007948 */ /* 0x000fea0003800000 */
[----:B------:R-:W-:Y:S01]  /*0f70*/  NOP ;  /* 0x0000000000007918 */ /* 0x000fe20000000000 */
[----:B------:R-:W-:-:S04]  /*0f80*/  UIADD3 UR5, UPT, UPT, UR4, 0x80, URZ ;  /* 0x0000008004057890 */ /* 0x000fc8000fffe0ff */
[----:B------:R-:W-:-:S04]  /*0f90*/  UIADD3 UR26, UP0, UPT, UR5, UR20, URZ ;  /* 0x00000014051a7290 */ /* 0x000fc8000ff1e0ff */
[----:B------:R-:W-:Y:S01]  /*0fa0*/  ULEA.HI.X.SX32 UR27, UR5, UR21, 0x1, UP0 ;  /* 0x00000015051b7291 */ /* 0x000fe200080f0eff */
[----:B------:R-:W-:Y:S11]  /*0fb0*/  @P0 BRA `(.L_x_34) ;  /* 0x0000000000300947 */ /* 0x000ff60003800000 */
[----:B---345:R-:W3:Y:S01]  /*0fc0*/  S2R R2, SR_LANEID ;  /* 0x0000000000027919 */ /* 0x038ee20000000000 */
[----:B------:R-:W-:Y:S05]  /*0fd0*/  WARPSYNC.ALL ;  /* 0x0000000000007948 */ /* 0x000fea0003800000 */
[----:B------:R-:W-:Y:S01]  /*0fe0*/  NOP ;  /* 0x0000000000007918 */ /* 0x000fe20000000000 */
[----:B---3--:R-:W-:-:S05]  /*0ff0*/  IMAD.SHL.U32 R6, R2, 0x4, RZ ;  /* 0x0000000402067824 */ /* 0x008fca00078e00ff */
[----:B------:R-:W3:Y:S01]  /*1000*/  LDS R7, [R6+UR8] ;  /* 0x0000000806077984 */ /* 0x000ee20008000800 */
[----:B------:R-:W-:-:S05]  /*1010*/  IADD3 R2, P1, PT, R6, UR26, RZ ;  /* 0x0000001a06027c10 */ /* 0x000fca000ff3e0ff */
[----:B------:R-:W-:-:S05]  /*1020*/  IMAD.X R3, RZ, RZ, UR27, P1 ;  /* 0x0000001bff037e24 */ /* 0x000fca00088e06ff */
[----:B---3--:R3:W4:Y:S01]  /*1030*/  ATOMG.E.EXCH.STRONG.GPU PT, RZ, [R2], R7 ;  /* 0x0000000702ff73a8 */ /* 0x00872200041ee100 */
[----:B------:R-:W-:-:S04]  /*1040*/  DEPBAR {5,4,3,2,1,0} ;  /* 0x0000003f0000791a */ /* 0x000fc80000000000 */
[----:B------:R-:W5:Y:S02]  /*1050*/  CCTL.E.C.LDCU.IV.DEEP [UR26] ;  /* 0x000000001a007540 */ /* 0x000f640009c08000 */
[----:B-----5:R3:W-:Y:S01]  /*1060*/  UTMACCTL.IV [UR26] ;  /* 0x000000001a0079b9 */ /* 0x0207e20008000000 */
[----:B------:R-:W-:Y:S01]  /*1070*/  NOP ;  /* 0x0000000000007918 */ /* 0x000fe20000000000 */
.L_x_34:
[----:B------:R-:W-:Y:S05]  /*1080*/  @P0 BRA `(.L_x_35) ;  /* 0x00000000000c0947 */ /* 0x000fea0003800000 */
[----:B------:R0:W-:Y:S01]  /*1090*/  UTMACMDFLUSH ;  /* 0x00000000000079b7 */ /* 0x0001e20000000000 */
[----:B------:R-:W-:Y:S05]  /*10a0*/  @P0 BRA `(.L_x_35) ;  /* 0x0000000000040947 */ /* 0x000fea0003800000 */
[----:B------:R-:W-:-:S04]  /*10b0*/  DEPBAR.LE SB0, 0x0 ;  /* 0x000080000000791a */ /* 0x000fc80000000000 */
.L_x_35:
[----:B------:R-:W-:Y:S05]  /*10c0*/  WARPSYNC.ALL ;  /* 0x0000000000007948 */ /* 0x000fea0003800000 */
[----:B------:R-:W-:Y:S01]  /*10d0*/  NOP ;  /* 0x0000000000007918 */ /* 0x000fe20000000000 */
[----:B----4-:R-:W-:Y:S06]  /*10e0*/  BAR.SYNC.DEFER_BLOCKING 0x0 ;  /* 0x0000000000007b1d */ /* 0x010fec0000010000 */
[----:B------:R-:W-:Y:S02]  /*10f0*/  BSSY.RECONVERGENT B3, `(.L_x_36) ;  /* 0x000000b000037945 */ /* 0x000fe40003800200 */
[----:B------:R-:W-:Y:S06]  /*1100*/  BAR.SYNC.DEFER_BLOCKING 0x0 ;  /* 0x0000000000007b1d */ /* 0x000fec0000010000 */
[----:B------:R4:W-:Y:S01]  /*1110*/  @!P0 STS [R11], RZ ;  /* 0x000000ff0b008388 */ /* 0x0009e20000000800 */
[----:B------:R-:W-:Y:S01]  /*1120*/  NOP ;  /* 0x0000000000007918 */ /* 0x000fe20000000000 */
[----:B------:R-:W-:Y:S05]  /*1130*/  @P3 BRA `(.L_x_37) ;  /* 0x0000000000183947 */ /* 0x000fea0003800000 */
[----:B---3-5:R-:W3:Y:S01]  /*1140*/  LDS R2, [UR8+0x8] ;  /* 0x00000808ff027984 */ /* 0x028ee20008000800 */
[----:B------:R-:W5:Y:S01]  /*1150*/  LDC.64 R6, c[0x0][0x390] ;  /* 0x0000e400ff067b82 */ /* 0x000f620000000a00 */
[----:B------:R-:W-:Y:S02]  /*1160*/  IMAD.MOV.U32 R3, RZ, RZ, 0x70 ;  /* 0x00000070ff037424 */ /* 0x000fe400078e00ff */
[----:B-----5:R5:W-:Y:S03]  /*1170*/  STS.64 [UR8], R6 ;  /* 0x00000006ff007988 */ /* 0x020be60008000a08 */
[----:B---3--:R-:W-:-:S05]  /*1180*/  LOP3.LUT R2, R2, 0x10, R3, 0xd8, !PT ;  /* 0x0000001002027812 */ /* 0x008fca00078ed803 */
[----:B------:R5:W-:Y:S02]  /*1190*/  STS [UR8+0x8], R2 ;  /* 0x00000802ff007988 */ /* 0x000be40008000808 */
.L_x_37:
[----:B---3--:R-:W-:Y:S05]  /*11a0*/  BSYNC.RECONVERGENT B3 ;  /* 0x0000000000037941 */ /* 0x008fea0003800200 */
.L_x_36:
[----:B------:R-:W-:Y:S04]  /*11b0*/  BSSY.RECONVERGENT B4, `(.L_x_38) ;  /* 0x0000011000047945 */ /* 0x000fe80003800200 */
[----:B------:R-:W-:Y:S04]  /*11c0*/  BSSY.RELIABLE B3, `(.L_x_39) ;  /* 0x000000e000037945 */ /* 0x000fe80003800100 */
[----:B------:R-:W-:Y:S05]  /*11d0*/  @P3 BRA `(.L_x_40) ;  /* 0x0000000000243947 */ /* 0x000fea0003800000 */
[----:B-----5:R-:W3:Y:S01]  /*11e0*/  LDS R2, [UR8+0x34] ;  /* 0x00003408ff027984 */ /* 0x020ee20008000800 */
[----:B------:R-:W-:-:S05]  /*11f0*/  IMAD.MOV.U32 R3, RZ, RZ, 0x3f000000 ;  /* 0x3f000000ff037424 */ /* 0x000fca00078e00ff */
[----:B---3--:R-:W-:-:S05]  /*1200*/  LOP3.LUT R2, R2, 0xff000000, R3, 0xb8, !PT ;  /* 0xff00000002027812 */ /* 0x008fca00078eb803 */
[----:B------:R3:W-:Y:S01]  /*1210*/  STS [UR8+0x34], R2 ;  /* 0x00003402ff007988 */ /* 0x0007e20008000808 */
[----:B------:R-:W-:Y:S05]  /*1220*/  @P3 BRA `(.L_x_41) ;  /* 0x00000000001c3947 */ /* 0x000fea0003800000 */
[----:B---3--:R-:W3:Y:S01]  /*1230*/  LDS R2, [UR8+0x38] ;  /* 0x00003808ff027984 */ /* 0x008ee20008000800 */
[----:B------:R-:W-:-:S05]  /*1240*/  IMAD.MOV.U32 R3, RZ, RZ, 0x3f ;  /* 0x0000003fff037424 */ /* 0x000fca00078e00ff */
[----:B---3--:R-:W-:-:S05]  /*1250*/  LOP3.LUT R2, R2, 0xff, R3, 0xb8, !PT ;  /* 0x000000ff02027812 */ /* 0x008fca00078eb803 */
[----:B------:R3:W-:Y:S02]  /*1260*/  STS [UR8+0x38], R2 ;  /* 0x00003802ff007988 */ /* 0x0007e40008000808 */
.L_x_40:
[----:B------:R-:W-:Y:S05]  /*1270*/  @P3 BREAK.RELIABLE B3 ;  /* 0x0000000000033942 */ /* 0x000fea0003800100 */
[----:B------:R-:W-:Y:S05]  /*1280*/  @P3 BRA `(.L_x_42) ;  /* 0x00000000000c3947 */ /* 0x000fea0003800000 */
[----:B------:R2:W-:Y:S02]  /*1290*/  STS [UR8+0x20], R5 ;  /* 0x00002005ff007988 */ /* 0x0005e40008000808 */
.L_x_41:
[----:B------:R-:W-:Y:S05]  /*12a0*/  BSYNC.RELIABLE B3 ;  /* 0x0000000000037941 */ /* 0x000fea0003800100 */
.L_x_39:
[----:B------:R2:W-:Y:S02]  /*12b0*/  @!P3 STS [UR8+0x24], R4 ;  /* 0x00002404ff00b988 */ /* 0x0005e40008000808 */
.L_x_42:
[----:B------:R-:W-:Y:S05]  /*12c0*/  BSYNC.RECONVERGENT B4 ;  /* 0x0000000000047941 */ /* 0x000fea0003800200 */
.L_x_38:
[----:B------:R-:W-:Y:S05]  /*12d0*/  WARPSYNC.ALL ;  /* 0x0000000000007948 */ /* 0x000fea0003800000 */
[----:B------:R-:W-:Y:S01]  /*12e0*/  NOP ;  /* 0x0000000000007918 */ /* 0x000fe20000000000 */
[----:B------:R-:W-:Y:S04]  /*12f0*/  BSSY.RECONVERGENT B4, `(.L_x_43) ;  /* 0x000000e000047945 */ /* 0x000fe80003800200 */
[----:B------:R-:W-:Y:S05]  /*1300*/  @P3 BRA `(.L_x_44) ;  /* 0x0000000000303947 */ /* 0x000fea0003800000 */
[----:B------:R-:W2:Y:S02]  /*1310*/  LDS R3, [UR8+0x34] ;  /* 0x00003408ff037984 */ /* 0x000ea40008000800 */
[----:B--2---:R-:W2:Y:S02]  /*1320*/  LDC.64 R4, c[0x0][0x3b8] ;  /* 0x0000ee00ff047b82 */ /* 0x004ea40000000a00 */
[----:B---3-5:R-:W3:Y:S01]  /*1330*/  LDS R2, [UR8+0x1c] ;  /* 0x00001c08ff027984 */ /* 0x028ee20008000800 */
[C---:B--2---:R-:W-:Y:S01]  /*1340*/  SHF.L.U64.HI R5, R4.reuse, 0x1, R5 ;  /* 0x0000000104057819 */ /* 0x044fe20000010205 */
[----:B------:R-:W-:-:S03]  /*1350*/  IMAD.SHL.U32 R4, R4, 0x2, RZ ;  /* 0x0000000204047824 */ /* 0x000fc600078e00ff */
[--C-:B------:R-:W-:Y:S02]  /*1360*/  SHF.R.U32.HI R7, RZ, 0x4, R5.reuse ;  /* 0x00000004ff077819 */ /* 0x100fe40000011605 */
[----:B------:R-:W-:-:S05]  /*1370*/  SHF.R.U64 R4, R4, 0x4, R5 ;  /* 0x0000000404047819 */ /* 0x000fca0000001205 */
[----:B------:R2:W-:Y:S01]  /*1380*/  STS [UR8+0xc], R4 ;  /* 0x00000c04ff007988 */ /* 0x0005e20008000808 */
[----:B------:R-:W-:Y:S02]  /*1390*/  LOP3.LUT R3, R3, 0x7, RZ, 0xb8, !PT ;  /* 0x0000000703037812 */ /* 0x000fe400078eb8ff */
[----:B---3--:R-:W-:-:S03]  /*13a0*/  LOP3.LUT R2, R2, 0xf, R7, 0xb8, !PT ;  /* 0x0000000f02027812 */ /* 0x008fc600078eb807 */
[----:B------:R2:W-:Y:S04]  /*13b0*/  STS [UR8+0x34], R3 ;  /* 0x00003403ff007988 */ /* 0x0005e80008000808 */
[----:B------:R2:W-:Y:S02]  /*13c0*/  STS [UR8+0x1c], R2 ;  /* 0x00001c02ff007988 */ /* 0x0005e40008000808 */
.L_x_44:
[----:B------:R-:W-:Y:S05]  /*13d0*/  BSYNC.RECONVERGENT B4 ;  /* 0x0000000000047941 */ /* 0x000fea0003800200 */
.L_x_43:
[----:B------:R-:W-:Y:S04]  /*13e0*/  BSSY.RECONVERGENT B5, `(.L_x_45) ;  /* 0x000001a000057945 */ /* 0x000fe80003800200 */
[----:B------:R-:W-:Y:S04]  /*13f0*/  BSSY.RELIABLE B4, `(.L_x_46) ;  /* 0x0000015000047945 */ /* 0x000fe80003800100 */
[----:B------:R-:W-:Y:S05]  /*1400*/  @P3 BRA `(.L_x_47) ;  /* 0x0000000000203947 */ /* 0x000fea0003800000 */
[----:B--23-5:R-:W2:Y:S02]  /*1410*/  LDS R2, [UR8+0x34] ;  /* 0x00003408ff027984 */ /* 0x02cea40008000800 */
[----:B--2---:R-:W-:-:S05]  /*1420*/  LOP3.LUT R2, R2, 0x38, RZ, 0xb8, !PT ;  /* 0x0000003802027812 */ /* 0x004fca00078eb8ff */
[----:B------:R2:W-:Y:S01]  /*1430*/  STS [UR8+0x34], R2 ;  /* 0x00003402ff007988 */ /* 0x0005e20008000808 */
[----:B------:R-:W-:Y:S05]  /*1440*/  @P3 BRA `(.L_x_48) ;  /* 0x0000000000203947 */ /* 0x000fea0003800000 */
[----:B--2---:R-:W2:Y:S01]  /*1450*/  LDS R2, [UR8+0x8] ;  /* 0x00000808ff027984 */ /* 0x004ea20008000800 */
[----:B------:R-:W-:-:S05]  /*1460*/  IMAD.MOV.U32 R3, RZ, RZ, 0x780 ;  /* 0x00000780ff037424 */ /* 0x000fca00078e00ff */
[----:B--2---:R-:W-:-:S05]  /*1470*/  LOP3.LUT R2, R2, 0x500, R3, 0xd8, !PT ;  /* 0x0000050002027812 */ /* 0x004fca00078ed803 */
[----:B------:R2:W-:Y:S02]  /*1480*/  STS [UR8+0x8], R2 ;  /* 0x00000802ff007988 */ /* 0x0005e40008000808 */
.L_x_47:
[----:B------:R-:W-:Y:S05]  /*1490*/  @P3 BRA `(.L_x_49) ;  /* 0x0000000000283947 */ /* 0x000fea0003800000 */
[----:B--23-5:R-:W2:Y:S02]  /*14a0*/  LDS R2, [UR8+0x8] ;  /* 0x00000808ff027984 */ /* 0x02cea40008000800 */
[----:B--2---:R-:W-:-:S05]  /*14b0*/  LOP3.LUT R2, R2, 0x1800, RZ, 0xb8, !PT ;  /* 0x0000180002027812 */ /* 0x004fca00078eb8ff */
[----:B------:R3:W-:Y:S02]  /*14c0*/  STS [UR8+0x8], R2 ;  /* 0x00000802ff007988 */ /* 0x0007e40008000808 */
.L_x_48:
[----:B------:R-:W-:Y:S05]  /*14d0*/  @P3 BREAK.RELIABLE B4 ;  /* 0x0000000000043942 */ /* 0x000fea0003800100 */
[----:B------:R-:W-:Y:S05]  /*14e0*/  @P3 BRA `(.L_x_50) ;  /* 0x0000000000243947 */ /* 0x000fea0003800000 */
[----:B--23--:R-:W2:Y:S01]  /*14f0*/  LDS R2, [UR8+0x8] ;  /* 0x00000808ff027984 */ /* 0x00cea20008000800 */
[----:B------:R-:W-:-:S05]  /*1500*/  IMAD.MOV.U32 R3, RZ, RZ, 0x6000 ;  /* 0x00006000ff037424 */ /* 0x000fca00078e00ff */
[----:B--2---:R-:W-:-:S04]  /*1510*/  LOP3.LUT R2, R2, 0x6000, R3, 0xd8, !PT ;  /* 0x0000600002027812 */ /* 0x004fc800078ed803 */
[----:B------:R-:W-:-:S05]  /*1520*/  LOP3.LUT R2, R2, 0x400000, RZ, 0xb8, !PT ;  /* 0x0040000002027812 */ /* 0x000fca00078eb8ff */
[----:B------:R2:W-:Y:S02]  /*1530*/  STS [UR8+0x8], R2 ;  /* 0x00000802ff007988 */ /* 0x0005e40008000808 */
.L_x_49:
[----:B------:R-:W-:Y:S05]  /*1540*/  BSYNC.RELIABLE B4 ;  /* 0x0000000000047941 */ /* 0x000fea0003800100 */
.L_x_46:
[----:B--23-5:R-:W2:Y:S02]  /*1550*/  @!P3 LDS R2, [UR8+0x8] ;  /* 0x00000808ff02b984 */ /* 0x02cea40008000800 */
[----:B--2---:R-:W-:-:S05]  /*1560*/  @!P3 LOP3.LUT R2, R2, 0x8000, RZ, 0xb8, !PT ;  /* 0x000080000202b812 */ /* 0x004fca00078eb8ff */
[----:B------:R5:W-:Y:S02]  /*1570*/  @!P3 STS [UR8+0x8], R2 ;  /* 0x00000802ff00b988 */ /* 0x000be40008000808 */
.L_x_50:
[----:B------:R-:W-:Y:S05]  /*1580*/  BSYNC.RECONVERGENT B5 ;  /* 0x0000000000057941 */ /* 0x000fea0003800200 */
.L_x_45:
[----:B------:R-:W-:Y:S05]  /*1590*/  WARPSYNC.ALL ;  /* 0x0000000000007948 */ /* 0x000fea0003800000 */
[----:B------:R-:W-:Y:S01]  /*15a0*/  NOP ;  /* 0x0000000000007918 */ /* 0x000fe20000000000 */
[----:B------:R-:W-:-:S04]  /*15b0*/  UIADD3 UR4, UPT, UPT, UR4, 0x100, URZ ;  /* 0x0000010004047890 */ /* 0x000fc8000fffe0ff */
[----:B------:R-:W-:-:S04]  /*15c0*/  UIADD3 UR20, UP0, UPT, UR4, UR20, URZ ;  /* 0x0000001404147290 */ /* 0x000fc8000ff1e0ff */
[----:B------:R-:W-:Y:S01]  /*15d0*/  ULEA.HI.X.SX32 UR21, UR4, UR21, 0x1, UP0 ;  /* 0x0000001504157291 */ /* 0x000fe200080f0eff */
[----:B------:R-:W-:Y:S11]  /*15e0*/  @P0 BRA `(.L_x_51) ;  /* 0x0000000000300947 */ /* 0x000ff60003800000 */
[----:B--23-5:R-:W2:Y:S01]  /*15f0*/  S2R R2, SR_LANEID ;  /* 0x0000000000027919 */ /* 0x02cea20000000000 */
[----:B------:R-:W-:Y:S05]  /*1600*/  WARPSYNC.ALL ;  /* 0x0000000000007948 */ /* 0x000fea0003800000 */
[----:B------:R-:W-:Y:S01]  /*1610*/  NOP ;  /* 0x0000000000007918 */ /* 0x000fe20000000000 */
[----:B--2---:R-:W-:-:S05]  /*1620*/  IMAD.SHL.U32 R4, R2, 0x4, RZ ;  /* 0x0000000402047824 */ /* 0x004fca00078e00ff */
[----:B------:R-:W2:Y:S01]  /*1630*/  LDS R5, [R4+UR8] ;  /* 0x0000000804057984 */ /* 0x000ea20008000800 */
[----:B------:R-:W-:-:S05]  /*1640*/  IADD3 R2, P1, PT, R4, UR20, RZ ;  /* 0x0000001404027c10 */ /* 0x000fca000ff3e0ff */
[----:B------:R-:W-:-:S05]  /*1650*/  IMAD.X R3, RZ, RZ, UR21, P1 ;  /* 0x00000015ff037e24 */ /* 0x000fca00088e06ff */
[----:B--2---:R2:W3:Y:S01]  /*1660*/  ATOMG.E.EXCH.STRONG.GPU PT, RZ, [R2], R5 ;  /* 0x0000000502ff73a8 */ /* 0x0044e200041ee100 */
[----:B------:R-:W-:-:S04]  /*1670*/  DEPBAR {5,4,3,2,1,0} ;  /* 0x0000003f0000791a */ /* 0x000fc80000000000 */
[----:B------:R-:W5:Y:S02]  /*1680*/  CCTL.E.C.LDCU.IV.DEEP [UR20] ;  /* 0x0000000014007540 */ /* 0x000f640009c08000 */
[----:B-----5:R2:W-:Y:S01]  /*1690*/  UTMACCTL.IV [UR20] ;  /* 0x00000000140079b9 */ /* 0x0205e20008000000 */
[----:B------:R-:W-:Y:S01]  /*16a0*/  NOP ;  /* 0x0000000000007918 */ /* 0x000fe20000000000 */
.L_x_51:
[----:B------:R-:W-:Y:S05]  /*16b0*/  @P0 BRA `(.L_x_52) ;  /* 0x00000000000c0947 */ /* 0x000fea0003800000 */
[----:B------:R0:W-:Y:S01]  /*16c0*/  UTMACMDFLUSH ;  /* 0x00000000000079b7 */ /* 0x0001e20000000000 */
[----:B------:R-:W-:Y:S05]  /*16d0*/  @P0 BRA `(.L_x_52) ;  /* 0x0000000000040947 */ /* 0x000fea0003800000 */
[----:B------:R-:W-:-:S04]  /*16e0*/  DEPBAR.LE SB0, 0x0 ;  /* 0x000080000000791a */ /* 0x000fc80000000000 */
.L_x_52:
[----:B------:R-:W-:Y:S05]  /*16f0*/  WARPSYNC.ALL ;  /* 0x0000000000007948 */ /* 0x000fea0003800000 */
[----:B------:R-:W-:Y:S01]  /*1700*/  NOP ;  /* 0x0000000000007918 */ /* 0x000fe20000000000 */
[----:B---3--:R-:W-:Y:S01]  /*1710*/  BAR.SYNC.DEFER_BLOCKING 0x0 ;  /* 0x0000000000007b1d */ /* 0x008fe20000010000 */
[----:B--2--5:R-:W-:Y:S01]  /*1720*/  SHF.R.U32.HI R2, RZ, 0x5, R0 ;  /* 0x00000005ff027819 */ /* 0x024fe20000011600 */
[----:B------:R-:W-:-:S03]  /*1730*/  USHF.L.U32 UR15, UR15, 0x8, URZ ;  /* 0x000000080f0f7899 */ /* 0x000fc600080006ff */
[----:B------:R-:W-:Y:S01]  /*1740*/  R2UR UR22, R2 ;  /* 0x00000000021672ca */ /* 0x000fe200000e0000 */
[----:B------:R-:W-:Y:S01]  /*1750*/  VOTEU.ALL UP0, P3 ;  /* 0x0000000000ff7886 */ /* 0x000fe20001800000 */
[----:B------:R-:W-:Y:S01]  /*1760*/  UMOV UR4, 0x1 ;  /* 0x0000000100047882 */ /* 0x000fe20000000000 */
[----:B------:R-:W-:Y:S01]  /*1770*/  VOTEU.ALL UP1, P3 ;  /* 0x0000000000ff7886 */ /* 0x000fe20001820000 */
[----:B------:R-:W-:Y:S02]  /*1780*/  BSSY.RECONVERGENT B5, `(.L_x_53) ;  /* 0x0000018000057945 */ /* 0x000fe40003800200 */
[----:B------:R-:W-:-:S04]  /*1790*/  @!UP0 UIADD3 UR10, UPT, UPT, -UR4, 0x100000, URZ ;  /* 0x00100000040a8890 */ /* 0x000fc8000fffe1ff */
[----:B------:R-:W-:Y:S02]  /*17a0*/  @!UP0 USHF.L.U32 UR11, UR10, 0xb, URZ ;  /* 0x0000000b0a0b8899 */ /* 0x000fe400080006ff */
[----:B------:R-:W-:Y:S02]  /*17b0*/  @!UP0 USHF.L.U32 UR10, UR10, 0x1, URZ ;  /* 0x000000010a0a8899 */ /* 0x000fe400080006ff */
[----:B------:R-:W-:-:S04]  /*17c0*/  @!UP0 UIADD3 UR4, UPT, UPT, -UR4, 0x100000, URZ ;  /* 0x0010000004048890 */ /* 0x000fc8000fffe1ff */
[----:B------:R-:W-:Y:S02]  /*17d0*/  @!UP0 USHF.L.U32 UR5, UR4, 0xb, URZ ;  /* 0x0000000b04058899 */ /* 0x000fe400080006ff */
[----:B------:R-:W-:Y:S01]  /*17e0*/  @!UP0 USHF.L.U32 UR4, UR4, 0x1, URZ ;  /* 0x0000000104048899 */ /* 0x000fe200080006ff */
[----:B------:R-:W-:Y:S01]  /*17f0*/  VOTEU.ALL UP0, P3 ;  /* 0x0000000000ff7886 */ /* 0x000fe20001800000 */
[----:B------:R-:W2:Y:S04]  /*1800*/  FENCE.VIEW.ASYNC.S ;  /* 0x00000000000073c6 */ /* 0x000ea80000000000 */
[----:B--2---:R2:W3:Y:S06]  /*1810*/  @!UP0 SYNCS.EXCH.64 URZ, [UR8+0x14000], UR10 ;  /* 0x0140000a08ff85b2 */ /* 0x0044ec0008000100 */
[----:B------:R2:W3:Y:S02]  /*1820*/  @!UP1 SYNCS.EXCH.64 URZ, [UR8+0x14020], UR4 ;  /* 0x0140200408ff95b2 */ /* 0x0004e40008000100 */
[----:B---3--:R-:W-:Y:S06]  /*1830*/  BAR.SYNC.DEFER_BLOCKING 0x0 ;  /* 0x0000000000007b1d */ /* 0x008fec0000010000 */
[----:B------:R-:W-:Y:S05]  /*1840*/  @P3 BRA `(.L_x_54) ;  /* 0x00000000002c3947 */ /* 0x000fea0003800000 */
[----:B--2---:R-:W-:Y:S02]  /*1850*/  UMOV UR4, 0x1 ;  /* 0x0000000100047882 */ /* 0x004fe40000000000 */
[----:B------:R-:W-:-:S04]  /*1860*/  UIADD3 UR10, UPT, UPT, -UR4, 0x100000, URZ ;  /* 0x00100000040a7890 */ /* 0x000fc8000fffe1ff */
[----:B------:R-:W-:Y:S02]  /*1870*/  USHF.L.U32 UR11, UR10, 0xb, URZ ;  /* 0x0000000b0a0b7899 */ /* 0x000fe400080006ff */
[----:B------:R-:W-:Y:S02]  /*1880*/  USHF.L.U32 UR10, UR10, 0x1, URZ ;  /* 0x000000010a0a7899 */ /* 0x000fe400080006ff */
[----:B------:R-:W-:-:S04]  /*1890*/  UIADD3 UR4, UPT, UPT, -UR4, 0x100000, URZ ;  /* 0x0010000004047890 */ /* 0x000fc8000fffe1ff */
[----:B------:R-:W-:Y:S02]  /*18a0*/  USHF.L.U32 UR5, UR4, 0xb, URZ ;  /* 0x0000000b04057899 */ /* 0x000fe400080006ff */
[----:B------:R-:W-:Y:S01]  /*18b0*/  USHF.L.U32 UR4, UR4, 0x1, URZ ;  /* 0x0000000104047899 */ /* 0x000fe200080006ff */
[----:B------:R-:W2:Y:S03]  /*18c0*/  FENCE.VIEW.ASYNC.S ;  /* 0x00000000000073c6 */ /* 0x000ea60000000000 */
[----:B--2---:R3:W5:Y:S08]  /*18d0*/  SYNCS.EXCH.64 URZ, [UR8+0x14008], UR10 ;  /* 0x0140080a08ff75b2 */ /* 0x0047700008000100 */
[----:B------:R3:W2:Y:S02]  /*18e0*/  SYNCS.EXCH.64 URZ, [UR8+0x14028], UR4 ;  /* 0x0140280408ff75b2 */ /* 0x0006a40008000100 */
[----:B---3--:R-:W-:Y:S01]  /*18f0*/  NOP ;  /* 0x0000000000007918 */ /* 0x008fe20000000000 */
.L_x_54:
[----:B--2---:R-:W-:Y:S05]  /*1900*/  BSYNC.RECONVERGENT B5 ;  /* 0x0000000000057941 */ /* 0x004fea0003800200 */
.L_x_53:
[----:B-----5:R-:W-:Y:S06]  /*1910*/  BAR.SYNC.DEFER_BLOCKING 0x0 ;  /* 0x0000000000007b1d */ /* 0x020fec0000010000 */
[----:B------:R-:W-:Y:S04]  /*1920*/  BSSY.RECONVERGENT B5, `(.L_x_55) ;  /* 0x000000d000057945 */ /* 0x000fe80003800200 */
[----:B------:R-:W-:Y:S05]  /*1930*/  @P3 BRA `(.L_x_56) ;  /* 0x00000000002c3947 */ /* 0x000fea0003800000 */
[----:B------:R-:W-:Y:S02]  /*1940*/  UMOV UR4, 0x1 ;  /* 0x0000000100047882 */ /* 0x000fe40000000000 */
[----:B------:R-:W-:-:S04]  /*1950*/  UIADD3 UR10, UPT, UPT, -UR4, 0x100000, URZ ;  /* 0x00100000040a7890 */ /* 0x000fc8000fffe1ff */
[----:B------:R-:W-:Y:S02]  /*1960*/  USHF.L.U32 UR11, UR10, 0xb, URZ ;  /* 0x0000000b0a0b7899 */ /* 0x000fe400080006ff */
[----:B------:R-:W-:Y:S02]  /*1970*/  USHF.L.U32 UR10, UR10, 0x1, URZ ;  /* 0x000000010a0a7899 */ /* 0x000fe400080006ff */
[----:B------:R-:W-:-:S04]  /*1980*/  UIADD3 UR4, UPT, UPT, -UR4, 0x100000, URZ ;  /* 0x0010000004047890 */ /* 0x000fc8000fffe1ff */
[----:B------:R-:W-:Y:S02]  /*1990*/  USHF.L.U32 UR5, UR4, 0xb, URZ ;  /* 0x0000000b04057899 */ /* 0x000fe400080006ff */
[----:B------:R-:W-:Y:S01]  /*19a0*/  USHF.L.U32 UR4, UR4, 0x1, URZ ;  /* 0x0000000104047899 */ /* 0x000fe200080006ff */
[----:B------:R-:W2:Y:S03]  /*19b0*/  FENCE.VIEW.ASYNC.S ;  /* 0x00000000000073c6 */ /* 0x000ea60000000000 */
[----:B--2---:R2:W3:Y:S08]  /*19c0*/  SYNCS.EXCH.64 URZ, [UR8+0x14010], UR10 ;  /* 0x0140100a08ff75b2 */ /* 0x0044f00008000100 */
[----:B------:R2:W5:Y:S01]  /*19d0*/  SYNCS.EXCH.64 URZ, [UR8+0x14030], UR4 ;  /* 0x0140300408ff75b2 */ /* 0x0005620008000100 */
[----:B------:R-:W-:Y:S01]  /*19e0*/  NOP ;  /* 0x0000000000007918 */ /* 0x000fe20000000000 */
.L_x_56:
[----:B--2---:R-:W-:Y:S05]  /*19f0*/  BSYNC.RECONVERGENT B5 ;  /* 0x0000000000057941 */ /* 0x004fea0003800200 */
.L_x_55:
[----:B---3-5:R-:W-:Y:S01]  /*1a00*/  BAR.SYNC.DEFER_BLOCKING 0x0 ;  /* 0x0000000000007b1d */ /* 0x028fe20000010000 */
[----:B------:R-:W-:Y:S01]  /*1a10*/  UIADD3 UR12, UPT, UPT, UR8, 0x14020, URZ ;  /* 0x00014020080c7890 */ /* 0x000fe2000fffe0ff */
[----:B------:R-:W-:Y:S01]  /*1a20*/  ISETP.GE.AND P0, PT, R10, 0x1, PT ;  /* 0x000000010a00780c */ /* 0x000fe20003f06270 */
[----:B------:R-:W-:-:S03]  /*1a30*/  USHF.L.U32 UR19, UR7, 0x6, URZ ;  /* 0x0000000607137899 */ /* 0x000fc600080006ff */
        /* <DEDUP_REMOVED lines=13> */
.L_x_58:
[----:B--2---:R-:W-:Y:S05]  /*1b10*/  BSYNC.RECONVERGENT B5 ;  /* 0x0000000000057941 */ /* 0x004fea0003800200 */
.L_x_57:
[----:B------:R-:W-:Y:S05]  /*1b20*/  @!P0 BRA `(.L_x_59) ;  /* 0x0000000800148947 */ /* 0x000fea0003800000 */
[----:B---3-5:R-:W-:Y:S01]  /*1b30*/  BAR.SYNC.DEFER_BLOCKING 0x0 ;  /* 0x0000000000007b1d */ /* 0x028fe20000010000 */
[----:B------:R-:W-:Y:S01]  /*1b40*/  ELECT P1, URZ, PT ;  /* 0x0000000000ff782f */ /* 0x000fe20003820000 */
[----:B------:R-:W-:Y:S01]  /*1b50*/  @!P3 IMAD.MOV.U32 R2, RZ, RZ, 0x5000 ;  /* 0x00005000ff02b424 */ /* 0x000fe200078e00ff */
[----:B------:R-:W-:Y:S02]  /*1b60*/  UIADD3 UR16, UPT, UPT, UR8, 0x10000, URZ ;  /* 0x0001000008107890 */ /* 0x000fe4000fffe0ff */
[----:B------:R-:W-:Y:S02]  /*1b70*/  ISETP.LT.U32.AND P1, PT, R68, 0x20, P1 ;  /* 0x000000204400780c */ /* 0x000fe40000f21070 */
[----:B------:R-:W-:Y:S01]  /*1b80*/  ELECT P0, URZ, PT ;  /* 0x0000000000ff782f */ /* 0x000fe20003800000 */
[----:B------:R-:W-:-:S03]  /*1b90*/  UMOV UR11, UR15 ;  /* 0x0000000f000b7c82 */ /* 0x000fc60008000000 */
[----:B------:R-:W-:-:S07]  /*1ba0*/  ISETP.LT.U32.AND P0, PT, R68, 0x20, P0 ;  /* 0x000000204400780c */ /* 0x000fce0000701070 */
[----:B------:R-:W-:Y:S01]  /*1bb0*/  VOTEU.ANY UP0, P1 ;  /* 0x0000000000ff7886 */ /* 0x000fe20000800100 */
[----:B------:R-:W-:-:S04]  /*1bc0*/  VOTEU.ANY UP2, P1 ;  /* 0x0000000000ff7886 */ /* 0x000fc80000840100 */
[----:B------:R-:W-:Y:S02]  /*1bd0*/  @UP0 UIADD3 UR17, UPT, UPT, UR8, 0x14000, URZ ;  /* 0x0001400008110890 */ /* 0x000fe4000fffe0ff */
[----:B------:R2:W-:Y:S01]  /*1be0*/  @!P3 SYNCS.ARRIVE.TRANS64 RZ, [UR8+0x14000], R2 ;  /* 0x01400002ffffb9a7 */ /* 0x0005e20008000008 */
[----:B------:R-:W-:Y:S01]  /*1bf0*/  @UP0 UMOV UR18, URZ ;  /* 0x000000ff00120c82 */ /* 0x000fe20008000000 */
[----:B------:R-:W-:Y:S01]  /*1c00*/  BAR.SYNC.DEFER_BLOCKING 0x0 ;  /* 0x0000000000007b1d */ /* 0x000fe20000010000 */
[----:B------:R-:W-:-:S05]  /*1c10*/  UISETP.NE.U32.AND UP0, UPT, UR22, URZ, UPT ;  /* 0x000000ff1600728c */ /* 0x000fca000bf05070 */
[----:B------:R-:W-:Y:S01]  /*1c20*/  VOTEU.ANY UP1, P0 ;  /* 0x0000000000ff7886 */ /* 0x000fe20000020100 */
[----:B------:R-:W-:-:S04]  /*1c30*/  VOTEU.ANY UP3, P0 ;  /* 0x0000000000ff7886 */ /* 0x000fc80000060100 */
[----:B------:R-:W-:Y:S01]  /*1c40*/  @UP1 UIADD3 UR9, UPT, UPT, UR8, 0x14000, URZ ;  /* 0x0001400008091890 */ /* 0x000fe2000fffe0ff */
[----:B------:R-:W-:Y:S01]  /*1c50*/  @UP1 UMOV UR10, URZ ;  /* 0x000000ff000a1c82 */ /* 0x000fe20008000000 */
[----:B------:R2:W-:Y:S01]  /*1c60*/  @UP2 UTMALDG.2D [UR16], [UR24] ;  /* 0x00000010180025b4 */ /* 0x0005e20008008000 */
[----:B------:R3:W-:Y:S06]  /*1c70*/  MEMBAR.ALL.CTA ;  /* 0x0000000000007992 */ /* 0x0007ec0000008000 */
[----:B---3--:R-:W3:Y:S02]  /*1c80*/  FENCE.VIEW.ASYNC.S ;  /* 0x00000000000073c6 */ /* 0x008ee40000000000 */
[----:B---3--:R-:W-:Y:S06]  /*1c90*/  BAR.SYNC.DEFER_BLOCKING 0x0 ;  /* 0x0000000000007b1d */ /* 0x008fec0000010000 */
[----:B------:R2:W-:Y:S02]  /*1ca0*/  @UP3 UTMALDG.2D [UR8], [UR26] ;  /* 0x000000081a0035b4 */ /* 0x0005e40008008000 */
[----:B------:R-:W-:Y:S06]  /*1cb0*/  BAR.SYNC.DEFER_BLOCKING 0x0 ;  /* 0x0000000000007b1d */ /* 0x000fec0000010000 */
[----:B------:R-:W3:Y:S02]  /*1cc0*/  SYNCS.PHASECHK.TRANS64.TRYWAIT P0, [UR8+0x14000], RZ ;  /* 0x014000ffff0075a7 */ /* 0x000ee40008001108 */
[----:B--23--:R-:W-:Y:S05]  /*1cd0*/  @!P0 BRA `(.L_x_60) ;  /* 0x0000000c00f08947 */ /* 0x00cfea0003800000 */
.L_x_78:
[----:B------:R-:W-:Y:S05]  /*1ce0*/  BRA.U UP0, `(.L_x_61) ;  /* 0x00000001004c7547 */ /* 0x000fea000b800000 */
[----:B------:R-:W-:Y:S02]  /*1cf0*/  USHF.R.U32.HI UR4, URZ, 0x4, UR16 ;  /* 0x00000004ff047899 */ /* 0x000fe40008011610 */
[----:B------:R-:W-:Y:S02]  /*1d00*/  USHF.R.U32.HI UR6, URZ, 0x4, UR8 ;  /* 0x00000004ff067899 */ /* 0x000fe40008011608 */
[----:B------:R-:W-:Y:S02]  /*1d10*/  USGXT.U32 UR4, UR4, 0xe ;  /* 0x0000000e0404789a */ /* 0x000fe40008000000 */
[----:B------:R-:W-:Y:S01]  /*1d20*/  USGXT.U32 UR6, UR6, 0xe ;  /* 0x0000000e0606789a */ /* 0x000fe20008000000 */
[----:B------:R-:W-:Y:S01]  /*1d30*/  UMOV UR10, 0xfffffffe ;  /* 0xfffffffe000a7882 */ /* 0x000fe20000000000 */
[----:B------:R-:W-:Y:S01]  /*1d40*/  UMOV UR11, 0x7fffbfdf ;  /* 0x7fffbfdf000b7882 */ /* 0x000fe20000000000 */
[----:B------:R-:W-:Y:S01]  /*1d50*/  UMOV UR5, URZ ;  /* 0x000000ff00057c82 */ /* 0x000fe20008000000 */
[----:B------:R-:W-:Y:S01]  /*1d60*/  UMOV UR7, URZ ;  /* 0x000000ff00077c82 */ /* 0x000fe20008000000 */
[----:B------:R-:W-:-:S02]  /*1d70*/  UIADD3.64 UR16, UPT, UPT, UR4, -UR10, URZ ;  /* 0x8000000a04107297 */ /* 0x000fc4000fffe0ff */
[----:B------:R-:W-:Y:S01]  /*1d80*/  UIADD3.64 UR10, UPT, UPT, UR6, -UR10, URZ ;  /* 0x8000000a060a7297 */ /* 0x000fe2000fffe0ff */
[----:B------:R-:W-:Y:S01]  /*1d90*/  UMOV UR28, 0x0 ;  /* 0x00000000001c7882 */ /* 0x000fe20000000000 */
[----:B------:R-:W-:Y:S01]  /*1da0*/  UMOV UR29, 0x4400490 ;  /* 0x04400490001d7882 */ /* 0x000fe20000000000 */
[----:B------:R-:W-:Y:S01]  /*1db0*/  UMOV UR5, 0x80004020 ;  /* 0x8000402000057882 */ /* 0x000fe20000000000 */
[----:B------:R-:W-:Y:S01]  /*1dc0*/  UMOV UR7, 0x80004020 ;  /* 0x8000402000077882 */ /* 0x000fe20000000000 */
[----:B------:R-:W-:Y:S01]  /*1dd0*/  UMOV UR30, 0x0 ;  /* 0x00000000001e7882 */ /* 0x000fe20000000000 */
[----:B------:R-:W-:Y:S01]  /*1de0*/  UMOV UR31, 0x4400490 ;  /* 0x04400490001f7882 */ /* 0x000fe20000000000 */
[----:B------:R2:W-:Y:S02]  /*1df0*/  UTCHMMA gdesc[UR4], gdesc[UR6], tmem[UR23], tmem[UR28], idesc[UR29], !UPT ;  /* 0x00ff1c06040075ea */ /* 0x0005e4000f800017 */
[----:B------:R2:W-:Y:S01]  /*1e00*/  UTCHMMA gdesc[UR16], gdesc[UR10], tmem[UR23], tmem[UR30], idesc[UR31], UPT ;  /* 0x00ff1e0a100075ea */ /* 0x0005e2000b800017 */
[----:B------:R-:W-:-:S02]  /*1e10*/  NOP ;  /* 0x0000000000007918 */ /* 0x000fc40000000000 */
.L_x_61:
[----:B------:R-:W-:Y:S01]  /*1e20*/  ELECT P0, URZ, PT ;  /* 0x0000000000ff782f */ /* 0x000fe20003800000 */
[----:B--2---:R-:W-:Y:S01]  /*1e30*/  UMOV UR4, UR12 ;  /* 0x0000000c00047c82 */ /* 0x004fe20008000000 */
[----:B------:R-:W-:Y:S02]  /*1e40*/  UMOV UR5, URZ ;  /* 0x000000ff00057c82 */ /* 0x000fe40008000000 */
[----:B------:R-:W-:-:S13]  /*1e50*/  ISETP.LT.U32.AND P0, PT, R68, 0x20, P0 ;  /* 0x000000204400780c */ /* 0x000fda0000701070 */
[----:B------:R-:W-:Y:S01]  /*1e60*/  VOTEU.ANY UP0, P0 ;  /* 0x0000000000ff7886 */ /* 0x000fe20000000100 */
[----:B------:R-:W-:Y:S01]  /*1e70*/  VOTEU.ANY UP1, P0 ;  /* 0x0000000000ff7886 */ /* 0x000fe20000020100 */
[----:B------:R-:W-:-:S03]  /*1e80*/  ISETP.GE.U32.AND P0, PT, R10, 0x21, PT ;  /* 0x000000210a00780c */ /* 0x000fc60003f06070 */
[----:B------:R-:W-:Y:S02]  /*1e90*/  @UP0 UMOV UR4, UR4 ;  /* 0x0000000400040c82 */ /* 0x000fe40008000000 */
[----:B------:R2:W-:Y:S01]  /*1ea0*/  @UP1 UTCBAR [UR4], URZ ;  /* 0x000000ff040013e9 */ /* 0x0005e200080000ff */
[----:B------:R-:W-:Y:S06]  /*1eb0*/  BAR.SYNC.DEFER_BLOCKING 0x0 ;  /* 0x0000000000007b1d */ /* 0x000fec0000010000 */
[----:B------:R-:W3:Y:S02]  /*1ec0*/  SYNCS.PHASECHK.TRANS64.TRYWAIT P1, [UR8+0x14020], RZ ;  /* 0x014020ffff0075a7 */ /* 0x000ee40008021108 */
[----:B--23--:R-:W-:Y:S05]  /*1ed0*/  @!P1 BRA `(.L_x_62) ;  /* 0x0000000c007c9947 */ /* 0x00cfea0003800000 */
.L_x_79:
[----:B------:R-:W-:Y:S01]  /*1ee0*/  UMOV UR4, URZ ;  /* 0x000000ff00047c82 */ /* 0x000fe20008000000 */
[----:B------:R-:W-:Y:S05]  /*1ef0*/  @!P0 BRA `(.L_x_59) ;  /* 0x0000000400208947 */ /* 0x000fea0003800000 */
[----:B------:R-:W2:Y:S01]  /*1f00*/  LDCU UR29, c[0x0][0x3a0] ;  /* 0x00007400ff1d77ac */ /* 0x000ea20008000800 */
[----:B------:R-:W-:Y:S01]  /*1f10*/  UMOV UR9, 0x1 ;  /* 0x0000000100097882 */ /* 0x000fe20000000000 */
[----:B------:R-:W-:-:S05]  /*1f20*/  UMOV UR18, 0x20 ;  /* 0x0000002000127882 */ /* 0x000fca0000000000 */
.L_x_66:
[----:B------:R-:W-:Y:S01]  /*1f30*/  BAR.SYNC.DEFER_BLOCKING 0x0 ;  /* 0x0000000000007b1d */ /* 0x000fe20000010000 */
[----:B------:R-:W-:Y:S01]  /*1f40*/  ULEA UR28, UR9, UR8, 0x3 ;  /* 0x00000008091c7291 */ /* 0x000fe2000f8e18ff */
[----:B------:R-:W-:Y:S01]  /*1f50*/  @!P3 IMAD.MOV.U32 R2, RZ, RZ, 0x5000 ;  /* 0x00005000ff02b424 */ /* 0x000fe200078e00ff */
[----:B------:R-:W-:Y:S01]  /*1f60*/  ELECT P1, URZ, PT ;  /* 0x0000000000ff782f */ /* 0x000fe20003820000 */
[----:B------:R-:W-:-:S03]  /*1f70*/  ULEA UR16, UR9, UR8, 0xc ;  /* 0x0000000809107291 */ /* 0x000fc6000f8e60ff */
[----:B------:R-:W-:Y:S02]  /*1f80*/  ISETP.LT.U32.AND P1, PT, R68, 0x20, P1 ;  /* 0x000000204400780c */ /* 0x000fe40000f21070 */
[----:B------:R-:W-:Y:S01]  /*1f90*/  ELECT P0, URZ, PT ;  /* 0x0000000000ff782f */ /* 0x000fe20003800000 */
[----:B------:R-:W-:-:S03]  /*1fa0*/  UIADD3 UR16, UPT, UPT, UR16, 0x10000, URZ ;  /* 0x0001000010107890 */ /* 0x000fc6000fffe0ff */
[----:B------:R-:W-:Y:S01]  /*1fb0*/  ISETP.LT.U32.AND P0, PT, R68, 0x20, P0 ;  /* 0x000000204400780c */ /* 0x000fe20000701070 */
[----:B------:R-:W-:Y:S01]  /*1fc0*/  ULEA UR12, UR9, UR8, 0xe ;  /* 0x00000008090c7291 */ /* 0x000fe2000f8e70ff */
[----:B------:R-:W-:Y:S01]  /*1fd0*/  UMOV UR14, UR18 ;  /* 0x00000012000e7c82 */ /* 0x000fe20008000000 */
[----:B------:R-:W-:-:S04]  /*1fe0*/  USHF.L.U32 UR5, UR4, 0x1f, URZ ;  /* 0x0000001f04057899 */ /* 0x000fc800080006ff */
[----:B------:R-:W-:Y:S01]  /*1ff0*/  VOTEU.ANY UP0, P1 ;  /* 0x0000000000ff7886 */ /* 0x000fe20000800100 */
[----:B------:R3:W-:Y:S04]  /*2000*/  @!P3 SYNCS.ARRIVE.TRANS64 RZ, [UR28+0x14000], R2 ;  /* 0x01400002ffffb9a7 */ /* 0x0007e8000800001c */
[----:B------:R-:W-:Y:S01]  /*2010*/  @UP0 UIADD3 UR17, UPT, UPT, UR28, 0x14000, URZ ;  /* 0x000140001c110890 */ /* 0x000fe2000fffe0ff */
[----:B------:R-:W-:Y:S01]  /*2020*/  VOTEU.ANY UP0, P1 ;  /* 0x0000000000ff7886 */ /* 0x000fe20000800100 */
[----:B------:R-:W-:Y:S01]  /*2030*/  BAR.SYNC.DEFER_BLOCKING 0x0 ;  /* 0x0000000000007b1d */ /* 0x000fe20000010000 */
[----:B---3--:R-:W-:-:S05]  /*2040*/  IMAD.U32 R2, RZ, RZ, UR5 ;  /* 0x00000005ff027e24 */ /* 0x008fca000f8e00ff */
[----:B------:R-:W-:-:S05]  /*2050*/  VOTEU.ANY UP1, P0 ;  /* 0x0000000000ff7886 */ /* 0x000fca0000020100 */
[----:B------:R-:W-:Y:S01]  /*2060*/  @UP1 UIADD3 UR13, UPT, UPT, UR28, 0x14000, URZ ;  /* 0x000140001c0d1890 */ /* 0x000fe2000fffe0ff */
[----:B------:R-:W-:Y:S01]  /*2070*/  VOTEU.ANY UP1, P0 ;  /* 0x0000000000ff7886 */ /* 0x000fe20000020100 */
[----:B------:R3:W-:Y:S01]  /*2080*/  @UP0 UTMALDG.2D [UR16], [UR24] ;  /* 0x00000010180005b4 */ /* 0x0007e20008008000 */
[----:B------:R-:W-:Y:S01]  /*2090*/  UISETP.NE.U32.AND UP0, UPT, UR22, URZ, UPT ;  /* 0x000000ff1600728c */ /* 0x000fe2000bf05070 */
[----:B------:R5:W-:Y:S06]  /*20a0*/  MEMBAR.ALL.CTA ;  /* 0x0000000000007992 */ /* 0x000bec0000008000 */
[----:B-----5:R-:W5:Y:S02]  /*20b0*/  FENCE.VIEW.ASYNC.S ;  /* 0x00000000000073c6 */ /* 0x020f640000000000 */
[----:B-----5:R-:W-:Y:S06]  /*20c0*/  BAR.SYNC.DEFER_BLOCKING 0x0 ;  /* 0x0000000000007b1d */ /* 0x020fec0000010000 */
[----:B------:R3:W-:Y:S02]  /*20d0*/  @UP1 UTMALDG.2D [UR12], [UR26] ;  /* 0x0000000c1a0015b4 */ /* 0x0007e40008008000 */
[----:B------:R-:W-:Y:S06]  /*20e0*/  BAR.SYNC.DEFER_BLOCKING 0x0 ;  /* 0x0000000000007b1d */ /* 0x000fec0000010000 */
[----:B------:R-:W5:Y:S02]  /*20f0*/  SYNCS.PHASECHK.TRANS64.TRYWAIT P0, [UR28+0x14000], R2 ;  /* 0x01400002ff0075a7 */ /* 0x000f64000800111c */
[----:B---3-5:R-:W-:Y:S05]  /*2100*/  @!P0 BRA `(.L_x_63) ;  /* 0x0000000800fc8947 */ /* 0x028fea0003800000 */
.L_x_80:
[----:B------:R-:W-:Y:S05]  /*2110*/  BRA.U UP0, `(.L_x_64) ;  /* 0x00000001004c7547 */ /* 0x000fea000b800000 */
[----:B------:R-:W-:Y:S02]  /*2120*/  USHF.R.U32.HI UR10, URZ, 0x4, UR16 ;  /* 0x00000004ff0a7899 */ /* 0x000fe40008011610 */
[----:B------:R-:W-:Y:S02]  /*2130*/  USHF.R.U32.HI UR12, URZ, 0x4, UR12 ;  /* 0x00000004ff0c7899 */ /* 0x000fe4000801160c */
[----:B------:R-:W-:Y:S02]  /*2140*/  USGXT.U32 UR10, UR10, 0xe ;  /* 0x0000000e0a0a789a */ /* 0x000fe40008000000 */
[----:B------:R-:W-:Y:S02]  /*2150*/  USGXT.U32 UR12, UR12, 0xe ;  /* 0x0000000e0c0c789a */ /* 0x000fe40008000000 */
[----:B------:R-:W-:Y:S02]  /*2160*/  UIADD3 UR16, UP0, UPT, UR10, 0x2, URZ ;  /* 0x000000020a107890 */ /* 0x000fe4000ff1e0ff */
[----:B------:R-:W-:Y:S01]  /*2170*/  UIADD3 UR30, UP1, UPT, UR12, 0x2, URZ ;  /* 0x000000020c1e7890 */ /* 0x000fe2000ff3e0ff */
[----:B------:R-:W-:Y:S01]  /*2180*/  UMOV UR5, URZ ;  /* 0x000000ff00057c82 */ /* 0x000fe20008000000 */
[----:B------:R-:W-:Y:S01]  /*2190*/  UMOV UR6, URZ ;  /* 0x000000ff00067c82 */ /* 0x000fe20008000000 */
[----:B------:R-:W-:-:S02]  /*21a0*/  UIADD3.X UR17, UPT, UPT, UR5, -0x7fffbfe0, URZ, UP0, !UPT ;  /* 0x8000402005117890 */ /* 0x000fc400087fe4ff */
[----:B------:R-:W-:Y:S01]  /*21b0*/  UIADD3.X UR31, UPT, UPT, UR6, -0x7fffbfe0, URZ, UP1, !UPT ;  /* 0x80004020061f7890 */ /* 0x000fe20008ffe4ff */
[----:B------:R-:W-:Y:S01]  /*21c0*/  UMOV UR32, 0x0 ;  /* 0x0000000000207882 */ /* 0x000fe20000000000 */
[----:B------:R-:W-:Y:S01]  /*21d0*/  UMOV UR33, 0x4400490 ;  /* 0x0440049000217882 */ /* 0x000fe20000000000 */
[----:B------:R-:W-:Y:S01]  /*21e0*/  UMOV UR11, 0x80004020 ;  /* 0x80004020000b7882 */ /* 0x000fe20000000000 */
[----:B------:R-:W-:Y:S01]  /*21f0*/  UMOV UR13, 0x80004020 ;  /* 0x80004020000d7882 */ /* 0x000fe20000000000 */
[----:B------:R-:W-:Y:S01]  /*2200*/  UMOV UR6, 0x0 ;  /* 0x0000000000067882 */ /* 0x000fe20000000000 */
[----:B------:R-:W-:Y:S01]  /*2210*/  UMOV UR7, 0x4400490 ;  /* 0x0440049000077882 */ /* 0x000fe20000000000 */
[----:B------:R3:W-:Y:S02]  /*2220*/  UTCHMMA gdesc[UR10], gdesc[UR12], tmem[UR23], tmem[UR32], idesc[UR33], UPT ;  /* 0x00ff200c0a0075ea */ /* 0x0007e4000b800017 */
[----:B------:R3:W-:Y:S01]  /*2230*/  UTCHMMA gdesc[UR16], gdesc[UR30], tmem[UR23], tmem[UR6], idesc[UR7], UPT ;  /* 0x00ff061e100075ea */ /* 0x0007e2000b800017 */
[----:B------:R-:W-:-:S02]  /*2240*/  NOP ;  /* 0x0000000000007918 */ /* 0x000fc40000000000 */
.L_x_64:
[----:B------:R-:W-:Y:S01]  /*2250*/  ELECT P0, URZ, PT ;  /* 0x0000000000ff782f */ /* 0x000fe20003800000 */
[----:B---3--:R-:W-:-:S03]  /*2260*/  UIADD3 UR6, UPT, UPT, UR28, 0x14020, URZ ;  /* 0x000140201c067890 */ /* 0x008fc6000fffe0ff */
[----:B------:R-:W-:Y:S01]  /*2270*/  ISETP.LT.U32.AND P0, PT, R68, 0x20, P0 ;  /* 0x000000204400780c */ /* 0x000fe20000701070 */
[----:B------:R-:W-:-:S12]  /*2280*/  UMOV UR7, URZ ;  /* 0x000000ff00077c82 */ /* 0x000fd80008000000 */
[----:B------:R-:W-:Y:S01]  /*2290*/  VOTEU.ANY UP0, P0 ;  /* 0x0000000000ff7886 */ /* 0x000fe20000000100 */
[----:B------:R-:W-:-:S04]  /*22a0*/  VOTEU.ANY UP1, P0 ;  /* 0x0000000000ff7886 */ /* 0x000fc80000020100 */
[----:B------:R-:W-:Y:S02]  /*22b0*/  @UP0 UMOV UR6, UR6 ;  /* 0x0000000600060c82 */ /* 0x000fe40008000000 */
[----:B------:R3:W-:Y:S01]  /*22c0*/  @UP1 UTCBAR [UR6], URZ ;  /* 0x000000ff060013e9 */ /* 0x0007e200080000ff */
[----:B------:R-:W-:Y:S06]  /*22d0*/  BAR.SYNC.DEFER_BLOCKING 0x0 ;  /* 0x0000000000007b1d */ /* 0x000fec0000010000 */
[----:B------:R-:W5:Y:S02]  /*22e0*/  SYNCS.PHASECHK.TRANS64.TRYWAIT P0, [UR28+0x14020], R2 ;  /* 0x01402002ff0075a7 */ /* 0x000f64000800111c */
[----:B---3-5:R-:W-:Y:S05]  /*22f0*/  @!P0 BRA `(.L_x_65) ;  /* 0x00000008008c8947 */ /* 0x028fea0003800000 */
.L_x_81:
[----:B------:R-:W-:Y:S02]  /*2300*/  UIADD3 UR9, UPT, UPT, UR9, 0x1, URZ ;  /* 0x0000000109097890 */ /* 0x000fe4000fffe0ff */
[----:B------:R-:W-:Y:S02]  /*2310*/  UIADD3 UR18, UPT, UPT, UR18, 0x20, URZ ;  /* 0x0000002012127890 */ /* 0x000fe4000fffe0ff */
[----:B------:R-:W-:-:S04]  /*2320*/  UISETP.NE.U32.AND UP0, UPT, UR9, 0x4, UPT ;  /* 0x000000040900788c */ /* 0x000fc8000bf05070 */
[----:B------:R-:W-:Y:S02]  /*2330*/  USEL UR5, URZ, 0x1, UP0 ;  /* 0x00000001ff057887 */ /* 0x000fe40008000000 */
[----:B------:R-:W-:Y:S02]  /*2340*/  USEL UR9, UR9, URZ, UP0 ;  /* 0x000000ff09097287 */ /* 0x000fe40008000000 */
[----:B--2---:R-:W-:Y:S02]  /*2350*/  UISETP.GE.AND UP0, UPT, UR18, UR29, UPT ;  /* 0x0000001d1200728c */ /* 0x004fe4000bf06270 */
[----:B------:R-:W-:-:S07]  /*2360*/  ULOP3.LUT UR4, UR4, UR5, URZ, 0x3c, !UPT ;  /* 0x0000000504047292 */ /* 0x000fce000f8e3cff */
[----:B------:R-:W-:Y:S05]  /*2370*/  BRA.U !UP0, `(.L_x_66) ;  /* 0xfffffff908ec7547 */ /* 0x000fea000b83ffff */
.L_x_59:
[----:B---3-5:R-:W-:Y:S06]  /*2380*/  BAR.SYNC.DEFER_BLOCKING 0x0 ;  /* 0x0000000000007b1d */ /* 0x028fec0000010000 */
[----:B------:R-:W-:Y:S04]  /*2390*/  BSSY.RECONVERGENT B5, `(.L_x_67) ;  /* 0x0000004000057945 */ /* 0x000fe80003800200 */
[----:B------:R-:W-:Y:S05]  /*23a0*/  @P3 BRA `(.L_x_68) ;  /* 0x0000000000083947 */ /* 0x000fea0003800000 */
[----:B------:R-:W2:Y:S02]  /*23b0*/  SYNCS.CCTL.IV [UR8+0x14000] ;  /* 0x01400000ff0079b1 */ /* 0x000ea40008000008 */
[----:B--2---:R-:W2:Y:S02]  /*23c0*/  SYNCS.CCTL.IV [UR8+0x14020] ;  /* 0x01402000ff0079b1 */ /* 0x004ea40008000008 */
.L_x_68:
[----:B------:R-:W-:Y:S05]  /*23d0*/  BSYNC.RECONVERGENT B5 ;  /* 0x0000000000057941 */ /* 0x000fea0003800200 */
.L_x_67:
[----:B--2---:R-:W-:Y:S06]  /*23e0*/  BAR.SYNC.DEFER_BLOCKING 0x0 ;  /* 0x0000000000007b1d */ /* 0x004fec0000010000 */
[----:B------:R-:W-:Y:S04]  /*23f0*/  BSSY.RECONVERGENT B5, `(.L_x_69) ;  /* 0x0000004000057945 */ /* 0x000fe80003800200 */
[----:B------:R-:W-:Y:S05]  /*2400*/  @P3 BRA `(.L_x_70) ;  /* 0x0000000000083947 */ /* 0x000fea0003800000 */
[----:B------:R-:W2:Y:S02]  /*2410*/  SYNCS.CCTL.IV [UR8+0x14008] ;  /* 0x01400800ff0079b1 */ /* 0x000ea40008000008 */
[----:B--2---:R-:W2:Y:S02]  /*2420*/  SYNCS.CCTL.IV [UR8+0x14028] ;  /* 0x01402800ff0079b1 */ /* 0x004ea40008000008 */
.L_x_70:
[----:B------:R-:W-:Y:S05]  /*2430*/  BSYNC.RECONVERGENT B5 ;  /* 0x0000000000057941 */ /* 0x000fea0003800200 */
.L_x_69:
[----:B--2---:R-:W-:Y:S06]  /*2440*/  BAR.SYNC.DEFER_BLOCKING 0x0 ;  /* 0x0000000000007b1d */ /* 0x004fec0000010000 */
[----:B------:R-:W-:Y:S04]  /*2450*/  BSSY.RECONVERGENT B5, `(.L_x_71) ;  /* 0x0000004000057945 */ /* 0x000fe80003800200 */
[----:B------:R-:W-:Y:S05]  /*2460*/  @P3 BRA `(.L_x_72) ;  /* 0x0000000000083947 */ /* 0x000fea0003800000 */
[----:B------:R-:W2:Y:S02]  /*2470*/  SYNCS.CCTL.IV [UR8+0x14010] ;  /* 0x01401000ff0079b1 */ /* 0x000ea40008000008 */
[----:B--2---:R-:W2:Y:S02]  /*2480*/  SYNCS.CCTL.IV [UR8+0x14030] ;  /* 0x01403000ff0079b1 */ /* 0x004ea40008000008 */
.L_x_72:
[----:B------:R-:W-:Y:S05]  /*2490*/  BSYNC.RECONVERGENT B5 ;  /* 0x0000000000057941 */ /* 0x000fea0003800200 */
.L_x_71:
[----:B--2---:R-:W-:Y:S06]  /*24a0*/  BAR.SYNC.DEFER_BLOCKING 0x0 ;  /* 0x0000000000007b1d */ /* 0x004fec0000010000 */
[----:B------:R-:W-:Y:S04]  /*24b0*/  BSSY.RECONVERGENT B5, `(.L_x_73) ;  /* 0x0000004000057945 */ /* 0x000fe80003800200 */
[----:B------:R-:W-:Y:S05]  /*24c0*/  @P3 BRA `(.L_x_74) ;  /* 0x0000000000083947 */ /* 0x000fea0003800000 */
[----:B------:R-:W2:Y:S02]  /*24d0*/  SYNCS.CCTL.IV [UR8+0x14018] ;  /* 0x01401800ff0079b1 */ /* 0x000ea40008000008 */
[----:B--2---:R-:W2:Y:S02]  /*24e0*/  SYNCS.CCTL.IV [UR8+0x14038] ;  /* 0x01403800ff0079b1 */ /* 0x004ea40008000008 */
.L_x_74:
[----:B------:R-:W-:Y:S05]  /*24f0*/  BSYNC.RECONVERGENT B5 ;  /* 0x0000000000057941 */ /* 0x000fea0003800200 */
.L_x_73:
[----:B------:R-:W-:Y:S01]  /*2500*/  ULOP3.LUT UR4, UR22, 0x3, URZ, 0xc0, !UPT ;  /* 0x0000000316047892 */ /* 0x000fe2000f8ec0ff */
[C---:B------:R-:W-:Y:S01]  /*2510*/  IMAD.SHL.U32 R4, R0.reuse, 0x80, RZ ;  /* 0x0000008000047824 */ /* 0x040fe200078e00ff */
[----:B------:R-:W-:Y:S01]  /*2520*/  USHF.L.U32 UR22, UR22, 0x5, URZ ;  /* 0x0000000516167899 */ /* 0x000fe200080006ff */
[C---:B------:R-:W-:Y:S01]  /*2530*/  IMAD.SHL.U32 R2, R0.reuse, 0x40, RZ ;  /* 0x0000004000027824 */ /* 0x040fe200078e00ff */
[----:B------:R-:W-:Y:S01]  /*2540*/  ULEA UR5, UR4, UR23, 0x15 ;  /* 0x0000001704057291 */ /* 0x000fe2000f8ea8ff */
[C---:B------:R-:W-:Y:S01]  /*2550*/  IMAD.SHL.U32 R3, R0.reuse, 0x10, RZ ;  /* 0x0000001000037824 */ /* 0x040fe200078e00ff */
[----:B------:R-:W-:Y:S01]  /*2560*/  ULOP3.LUT UR22, UR22, 0x80, URZ, 0xc0, !UPT ;  /* 0x0000008016167892 */ /* 0x000fe2000f8ec0ff */
[----:B------:R-:W-:Y:S01]  /*2570*/  IMAD.SHL.U32 R0, R0, 0x200, RZ ;  /* 0x0000020000007824 */ /* 0x000fe200078e00ff */
[----:B------:R-:W-:Y:S02]  /*2580*/  LOP3.LUT R5, R4, 0x4780, RZ, 0xc0, !PT ;  /* 0x0000478004057812 */ /* 0x000fe400078ec0ff */
[----:B------:R-:W-:-:S02]  /*2590*/  ELECT P0, URZ, PT ;  /* 0x0000000000ff782f */ /* 0x000fc40003800000 */
[----:B------:R-:W-:Y:S01]  /*25a0*/  LOP3.LUT R2, R2, 0x1800, RZ, 0xc0, !PT ;  /* 0x0000180002027812 */ /* 0x000fe200078ec0ff */
[----:B------:R-:W-:Y:S01]  /*25b0*/  UIADD3 UR5, UPT, UPT, UR5, UR22, URZ ;  /* 0x0000001605057290 */ /* 0x000fe2000fffe0ff */
[----:B------:R-:W-:Y:S01]  /*25c0*/  LOP3.LUT R5, R5, 0x2000, R0, 0xf8, !PT ;  /* 0x0000200005057812 */ /* 0x000fe200078ef800 */
[----:B------:R-:W-:Y:S01]  /*25d0*/  UMOV UR6, UR19 ;  /* 0x0000001300067c82 */ /* 0x000fe20008000000 */
[----:B------:R-:W-:Y:S02]  /*25e0*/  LOP3.LUT R2, R2, 0x70, R3, 0xf8, !PT ;  /* 0x0000007002027812 */ /* 0x000fe400078ef803 */
[----:B------:R-:W-:Y:S02]  /*25f0*/  ISETP.LT.U32.AND P0, PT, R68, 0x80, P0 ;  /* 0x000000804400780c */ /* 0x000fe40000701070 */
[----:B------:R-:W-:Y:S02]  /*2600*/  LOP3.LUT R2, R5, R2, RZ, 0xfc, !PT ;  /* 0x0000000205027212 */ /* 0x000fe400078efcff */
[----:B----4-:R-:W-:Y:S01]  /*2610*/  LDTM.16dp32bit_t0_t15.x64 R4, tmem[UR5] ;  /* 0x00000005000479ee */ /* 0x010fe20008b00000 */
[----:B------:R-:W3:Y:S01]  /*2620*/  LDTM.16dp32bit_t16_t31.x64 R4, tmem[UR5+0x40] ;  /* 0x00004005000479ee */ /* 0x000ee20008b20000 */
[----:B------:R-:W-:Y:S01]  /*2630*/  NOP ;  /* 0x0000000000007918 */ /* 0x000fe20000000000 */
[C---:B------:R-:W-:Y:S01]  /*2640*/  LOP3.LUT R0, R2.reuse, 0x10, RZ, 0x3c, !PT ;  /* 0x0000001002007812 */ /* 0x040fe200078e3cff */
[----:B------:R-:W-:Y:S01]  /*2650*/  ULEA UR5, UR4, UR15, 0x6 ;  /* 0x0000000f04057291 */ /* 0x000fe2000f8e30ff */
[----:B------:R-:W-:Y:S01]  /*2660*/  LOP3.LUT R3, R2, 0x20, RZ, 0x3c, !PT ;  /* 0x0000002002037812 */ /* 0x000fe200078e3cff */
[----:B------:R-:W-:-:S03]  /*2670*/  ULEA UR4, UR4, UR8, 0xd ;  /* 0x0000000804047291 */ /* 0x000fc6000f8e68ff */
[----:B---3--:R-:W-:Y:S01]  /*2680*/  VOTEU.ANY UP1, P0 ;  /* 0x0000000000ff7886 */ /* 0x008fe20000020100 */
[----:B------:R-:W-:Y:S01]  /*2690*/  VOTEU.ANY UP0, P0 ;  /* 0x0000000000ff7886 */ /* 0x000fe20000000100 */
[----:B------:R-:W-:Y:S02]  /*26a0*/  F2FP.BF16.F32.PACK_AB R4, R5, R4 ;  /* 0x000000040504723e */ /* 0x000fe400000010ff */
[----:B------:R-:W-:Y:S02]  /*26b0*/  F2FP.BF16.F32.PACK_AB R5, R7, R6 ;  /* 0x000000060705723e */ /* 0x000fe400000010ff */
[----:B------:R-:W-:Y:S02]  /*26c0*/  F2FP.BF16.F32.PACK_AB R12, R13, R12 ;  /* 0x0000000c0d0c723e */ /* 0x000fe400000010ff */
[----:B------:R-:W-:Y:S02]  /*26d0*/  F2FP.BF16.F32.PACK_AB R6, R9, R8 ;  /* 0x000000080906723e */ /* 0x000fe400000010ff */
[----:B------:R-:W-:-:S02]  /*26e0*/  F2FP.BF16.F32.PACK_AB R7, R11, R10 ;  /* 0x0000000a0b07723e */ /* 0x000fc400000010ff */
[----:B------:R-:W-:Y:S02]  /*26f0*/  F2FP.BF16.F32.PACK_AB R13, R15, R14 ;  /* 0x0000000e0f0d723e */ /* 0x000fe400000010ff */
[----:B------:R-:W-:Y:S01]  /*2700*/  F2FP.BF16.F32.PACK_AB R20, R21, R20 ;  /* 0x000000141514723e */ /* 0x000fe200000010ff */
[----:B--2---:R2:W-:Y:S01]  /*2710*/  STS.128 [R2+UR8], R4 ;  /* 0x0000000402007988 */ /* 0x0045e20008000c08 */
[----:B------:R-:W-:Y:S02]  /*2720*/  F2FP.BF16.F32.PACK_AB R14, R17, R16 ;  /* 0x00000010110e723e */ /* 0x000fe400000010ff */
[----:B------:R-:W-:Y:S02]  /*2730*/  F2FP.BF16.F32.PACK_AB R15, R19, R18 ;  /* 0x00000012130f723e */ /* 0x000fe400000010ff */
[----:B------:R-:W-:Y:S02]  /*2740*/  F2FP.BF16.F32.PACK_AB R21, R23, R22 ;  /* 0x000000161715723e */ /* 0x000fe400000010ff */
[----:B------:R-:W-:Y:S01]  /*2750*/  F2FP.BF16.F32.PACK_AB R28, R29, R28 ;  /* 0x0000001c1d1c723e */ /* 0x000fe200000010ff */
[----:B------:R2:W-:Y:S01]  /*2760*/  STS.128 [R0+UR8], R12 ;  /* 0x0000000c00007988 */ /* 0x0005e20008000c08 */
[----:B------:R-:W-:-:S02]  /*2770*/  F2FP.BF16.F32.PACK_AB R22, R25, R24 ;  /* 0x000000181916723e */ /* 0x000fc400000010ff */
[----:B------:R-:W-:Y:S02]  /*2780*/  F2FP.BF16.F32.PACK_AB R23, R27, R26 ;  /* 0x0000001a1b17723e */ /* 0x000fe400000010ff */
[----:B------:R-:W-:Y:S02]  /*2790*/  F2FP.BF16.F32.PACK_AB R29, R31, R30 ;  /* 0x0000001e1f1d723e */ /* 0x000fe400000010ff */
[----:B------:R-:W-:Y:S01]  /*27a0*/  F2FP.BF16.F32.PACK_AB R36, R37, R36 ;  /* 0x000000242524723e */ /* 0x000fe200000010ff */
[----:B------:R2:W-:Y:S01]  /*27b0*/  STS.128 [R3+UR8], R20 ;  /* 0x0000001403007988 */ /* 0x0005e20008000c08 */
[----:B------:R-:W-:Y:S02]  /*27c0*/  F2FP.BF16.F32.PACK_AB R30, R33, R32 ;  /* 0x00000020211e723e */ /* 0x000fe400000010ff */
[----:B------:R-:W-:Y:S02]  /*27d0*/  F2FP.BF16.F32.PACK_AB R31, R35, R34 ;  /* 0x00000022231f723e */ /* 0x000fe400000010ff */
[----:B------:R-:W-:-:S02]  /*27e0*/  F2FP.BF16.F32.PACK_AB R37, R39, R38 ;  /* 0x000000262725723e */ /* 0x000fc400000010ff */
[----:B------:R-:W-:Y:S02]  /*27f0*/  F2FP.BF16.F32.PACK_AB R44, R45, R44 ;  /* 0x0000002c2d2c723e */ /* 0x000fe400000010ff */
[----:B------:R-:W-:Y:S02]  /*2800*/  LOP3.LUT R8, R2, 0x30, RZ, 0x3c, !PT ;  /* 0x0000003002087812 */ /* 0x000fe400078e3cff */
[----:B------:R-:W-:Y:S02]  /*2810*/  F2FP.BF16.F32.PACK_AB R38, R41, R40 ;  /* 0x000000282926723e */ /* 0x000fe400000010ff */
[----:B------:R-:W-:Y:S01]  /*2820*/  F2FP.BF16.F32.PACK_AB R39, R43, R42 ;  /* 0x0000002a2b27723e */ /* 0x000fe200000010ff */
[----:B------:R2:W-:Y:S01]  /*2830*/  STS.128 [R8+UR8], R28 ;  /* 0x0000001c08007988 */ /* 0x0005e20008000c08 */
[----:B------:R-:W-:Y:S02]  /*2840*/  F2FP.BF16.F32.PACK_AB R45, R47, R46 ;  /* 0x0000002e2f2d723e */ /* 0x000fe400000010ff */
[----:B------:R-:W-:-:S02]  /*2850*/  F2FP.BF16.F32.PACK_AB R52, R53, R52 ;  /* 0x000000343534723e */ /* 0x000fc400000010ff */
[C---:B------:R-:W-:Y:S02]  /*2860*/  LOP3.LUT R9, R2.reuse, 0x40, RZ, 0x3c, !PT ;  /* 0x0000004002097812 */ /* 0x040fe400078e3cff */
[----:B------:R-:W-:Y:S02]  /*2870*/  F2FP.BF16.F32.PACK_AB R46, R49, R48 ;  /* 0x00000030312e723e */ /* 0x000fe400000010ff */
[----:B------:R-:W-:Y:S01]  /*2880*/  F2FP.BF16.F32.PACK_AB R47, R51, R50 ;  /* 0x00000032332f723e */ /* 0x000fe200000010ff */
[----:B------:R2:W-:Y:S01]  /*2890*/  STS.128 [R9+UR8], R36 ;  /* 0x0000002409007988 */ /* 0x0005e20008000c08 */
[----:B------:R-:W-:Y:S02]  /*28a0*/  F2FP.BF16.F32.PACK_AB R53, R55, R54 ;  /* 0x000000363735723e */ /* 0x000fe400000010ff */
[----:B------:R-:W-:Y:S02]  /*28b0*/  F2FP.BF16.F32.PACK_AB R60, R61, R60 ;  /* 0x0000003c3d3c723e */ /* 0x000fe400000010ff */
[----:B------:R-:W-:-:S02]  /*28c0*/  LOP3.LUT R10, R2, 0x50, RZ, 0x3c, !PT ;  /* 0x00000050020a7812 */ /* 0x000fc400078e3cff */
[----:B------:R-:W-:Y:S02]  /*28d0*/  F2FP.BF16.F32.PACK_AB R54, R57, R56 ;  /* 0x000000383936723e */ /* 0x000fe400000010ff */
[----:B------:R-:W-:Y:S01]  /*28e0*/  F2FP.BF16.F32.PACK_AB R55, R59, R58 ;  /* 0x0000003a3b37723e */ /* 0x000fe200000010ff */
[----:B------:R2:W-:Y:S01]  /*28f0*/  STS.128 [R10+UR8], R44 ;  /* 0x0000002c0a007988 */ /* 0x0005e20008000c08 */
[----:B------:R-:W-:Y:S02]  /*2900*/  F2FP.BF16.F32.PACK_AB R61, R63, R62 ;  /* 0x0000003e3f3d723e */ /* 0x000fe400000010ff */
[C---:B------:R-:W-:Y:S02]  /*2910*/  LOP3.LUT R11, R2.reuse, 0x60, RZ, 0x3c, !PT ;  /* 0x00000060020b7812 */ /* 0x040fe400078e3cff */
[----:B------:R-:W-:Y:S02]  /*2920*/  F2FP.BF16.F32.PACK_AB R62, R65, R64 ;  /* 0x00000040413e723e */ /* 0x000fe400000010ff */
[----:B------:R-:W-:Y:S01]  /*2930*/  F2FP.BF16.F32.PACK_AB R63, R67, R66 ;  /* 0x00000042433f723e */ /* 0x000fe200000010ff */
[----:B------:R2:W-:Y:S01]  /*2940*/  STS.128 [R11+UR8], R52 ;  /* 0x000000340b007988 */ /* 0x0005e20008000c08 */
[----:B------:R-:W-:-:S05]  /*2950*/  LOP3.LUT R16, R2, 0x70, RZ, 0x3c, !PT ;  /* 0x0000007002107812 */ /* 0x000fca00078e3cff */
[----:B------:R2:W-:Y:S01]  /*2960*/  STS.128 [R16+UR8], R60 ;  /* 0x0000003c10007988 */ /* 0x0005e20008000c08 */
[----:B------:R3:W-:Y:S06]  /*2970*/  MEMBAR.ALL.CTA ;  /* 0x0000000000007992 */ /* 0x0007ec0000008000 */
[----:B---3--:R-:W3:Y:S02]  /*2980*/  FENCE.VIEW.ASYNC.S ;  /* 0x00000000000073c6 */ /* 0x008ee40000000000 */
[----:B---3--:R-:W-:Y:S06]  /*2990*/  BAR.SYNC.DEFER_BLOCKING 0x0 ;  /* 0x0000000000007b1d */ /* 0x008fec0000010000 */
[----:B------:R2:W-:Y:S01]  /*29a0*/  @UP1 UTMASTG.2D [UR4], [UR20] ;  /* 0x00000004140013b5 */ /* 0x0005e20008008000 */
[----:B------:R0:W-:Y:S01]  /*29b0*/  UTMACMDFLUSH ;  /* 0x00000000000079b7 */ /* 0x0001e20000000000 */
[----:B------:R-:W-:-:S04]  /*29c0*/  DEPBAR.LE SB0, 0x0 ;  /* 0x000080000000791a */ /* 0x000fc80000000000 */
[----:B------:R-:W-:Y:S08]  /*29d0*/  BAR.SYNC.DEFER_BLOCKING 0x0 ;  /* 0x0000000000007b1d */ /* 0x000ff00000010000 */
[----:B------:R-:W-:Y:S06]  /*29e0*/  BAR.SYNC.DEFER_BLOCKING 0x0 ;  /* 0x0000000000007b1d */ /* 0x000fec0000010000 */
[----:B--2---:R-:W-:Y:S05]  /*29f0*/  @P2 BRA `(.L_x_75) ;  /* 0x0000000000a02947 */ /* 0x004fea0003800000 */
[----:B------:R-:W2:Y:S01]  /*2a00*/  S2UR UR5, SR_CgaCtaId ;  /* 0x00000000000579c3 */ /* 0x000ea20000008800 */
[----:B------:R-:W-:Y:S01]  /*2a10*/  NOP ;  /* 0x0000000000007918 */ /* 0x000fe20000000000 */
[----:B------:R-:W-:Y:S01]  /*2a20*/  UMOV UR4, 0x50 ;  /* 0x0000005000047882 */ /* 0x000fe20000000000 */
[----:B------:R-:W-:Y:S02]  /*2a30*/  IMAD.U32 R0, RZ, RZ, UR23 ;  /* 0x00000017ff007e24 */ /* 0x000fe4000f8e00ff */
[----:B------:R-:W-:Y:S02]  /*2a40*/  IMAD.MOV.U32 R3, RZ, RZ, 0xff ;  /* 0x000000ffff037424 */ /* 0x000fe400078e00ff */
[----:B------:R-:W-:Y:S01]  /*2a50*/  IMAD.MOV.U32 R7, RZ, RZ, 0x1 ;  /* 0x00000001ff077424 */ /* 0x000fe200078e00ff */
[----:B------:R-:W-:-:S04]  /*2a60*/  LOP3.LUT R0, R0, 0xffff, RZ, 0xc0, !PT ;  /* 0x0000ffff00007812 */ /* 0x000fc800078ec0ff */
[----:B------:R-:W-:-:S05]  /*2a70*/  SHF.R.U32.HI R0, RZ, 0x5, R0 ;  /* 0x00000005ff007819 */ /* 0x000fca0000011600 */
[----:B------:R-:W-:Y:S01]  /*2a80*/  VIADD R2, R0, 0x10 ;  /* 0x0000001000027836 */ /* 0x000fe20000000000 */
[----:B------:R-:W-:Y:S01]  /*2a90*/  SHF.L.U32 R0, R3, R0, RZ ;  /* 0x0000000003007219 */ /* 0x000fe200000006ff */
[----:B--2---:R-:W-:-:S03]  /*2aa0*/  ULEA UR6, UR5, UR4, 0x18 ;  /* 0x0000000405067291 */ /* 0x004fc6000f8ec0ff */
[----:B------:R-:W-:-:S04]  /*2ab0*/  SHF.L.U32 R3, R7, R2, RZ ;  /* 0x0000000207037219 */ /* 0x000fc800000006ff */
[----:B------:R-:W-:Y:S02]  /*2ac0*/  LOP3.LUT R0, R3, R0, RZ, 0xfc, !PT ;  /* 0x0000000003007212 */ /* 0x000fe400078efcff */
[----:B------:R-:W2:Y:S02]  /*2ad0*/  LDS R5, [UR6] ;  /* 0x00000006ff057984 */ /* 0x000ea40008000800 */
[C---:B------:R-:W-:Y:S02]  /*2ae0*/  LOP3.LUT R2, R0.reuse, 0xffff, RZ, 0xc0, !PT ;  /* 0x0000ffff00027812 */ /* 0x040fe400078ec0ff */
[----:B--2---:R-:W-:-:S04]  /*2af0*/  LOP3.LUT R3, R0, 0xffff, R5, 0x80, !PT ;  /* 0x0000ffff00037812 */ /* 0x004fc800078e8005 */
[----:B------:R-:W-:-:S13]  /*2b00*/  ISETP.NE.AND P0, PT, R3, R2, PT ;  /* 0x000000020300720c */ /* 0x000fda0003f05270 */
[----:B------:R-:W-:Y:S05]  /*2b10*/  @P0 BRA `(.L_x_76) ;  /* 0x0000000000500947 */ /* 0x000fea0003800000 */
[----:B------:R-:W-:Y:S02]  /*2b20*/  SHF.R.U32.HI R5, RZ, 0x10, R5 ;  /* 0x00000010ff057819 */ /* 0x000fe40000011605 */
[----:B------:R-:W-:-:S04]  /*2b30*/  SHF.R.U32.HI R2, RZ, 0x10, R0 ;  /* 0x00000010ff027819 */ /* 0x000fc80000011600 */
[----:B------:R-:W-:-:S04]  /*2b40*/  LOP3.LUT R5, R5, R2, RZ, 0xc0, !PT ;  /* 0x0000000205057212 */ /* 0x000fc800078ec0ff */
[----:B------:R-:W-:-:S13]  /*2b50*/  ISETP.NE.AND P0, PT, R5, R2, PT ;  /* 0x000000020500720c */ /* 0x000fda0003f05270 */
[----:B------:R-:W-:Y:S05]  /*2b60*/  @P0 BRA `(.L_x_77) ;  /* 0x0000000000300947 */ /* 0x000fea0003800000 */
[----:B------:R-:W-:Y:S01]  /*2b70*/  R2UR UR4, R0 ;  /* 0x00000000000472ca */ /* 0x000fe200000e0000 */
[----:B------:R-:W-:Y:S01]  /*2b80*/  VOTEU.ANY UR5, UPT, PT ;  /* 0x0000000000057886 */ /* 0x000fe200038e0100 */
[----:B------:R-:W2:Y:S01]  /*2b90*/  S2R R0, SR_LANEID ;  /* 0x0000000000007919 */ /* 0x000ea20000000000 */
[----:B------:R-:W-:-:S10]  /*2ba0*/  UFLO.U32 UR5, UR5 ;  /* 0x00000005000572bd */ /* 0x000fd400080e0000 */
[----:B------:R-:W-:-:S06]  /*2bb0*/  ULOP3.LUT UR4, URZ, UR4, URZ, 0x33, !UPT ;  /* 0x00000004ff047292 */ /* 0x000fcc000f8e33ff */
[----:B------:R-:W-:-:S04]  /*2bc0*/  IMAD.U32 R2, RZ, RZ, UR4 ;  /* 0x00000004ff027e24 */ /* 0x000fc8000f8e00ff */
[----:B------:R-:W3:Y:S02]  /*2bd0*/  REDUX UR7, R2 ;  /* 0x00000000020773c4 */ /* 0x000ee40000000000 */
[----:B------:R4:W-:Y:S01]  /*2be0*/  UTCATOMSWS.AND URZ, UR4 ;  /* 0x0000000400ff79e3 */ /* 0x0009e20008000000 */
[----:B--2---:R-:W-:Y:S01]  /*2bf0*/  ISETP.EQ.U32.AND P0, PT, R0, UR5, PT ;  /* 0x0000000500007c0c */ /* 0x004fe2000bf02070 */
[----:B---3--:R-:W-:-:S12]  /*2c00*/  IMAD.U32 R0, RZ, RZ, UR7 ;  /* 0x00000007ff007e24 */ /* 0x008fd8000f8e00ff */
[----:B------:R4:W-:Y:S01]  /*2c10*/  @P0 ATOMS.AND RZ, [UR6], R0 ;  /* 0x00000000ffff098c */ /* 0x0009e2000a800006 */
[----:B------:R-:W-:Y:S05]  /*2c20*/  BRA `(.L_x_75) ;  /* 0x0000000000147947 */ /* 0x000fea0003800000 */
.L_x_77:
[----:B------:R-:W-:-:S07]  /*2c30*/  MOV R2, 0x2c50 ;  /* 0x00002c5000027802 */ /* 0x000fce0000000f00 */
[----:B-1----:R-:W-:Y:S05]  /*2c40*/  CALL.REL.NOINC `($__internal_0_$__cuda_sm10x_tcgen05_guardrail_trap_col_being_dealloced_not_returned_by_alloc) ;  /* 0x0000000000447944 */ /* 0x002fea0003c00000 */
[----:B------:R-:W-:Y:S05]  /*2c50*/  BRA `(.L_x_75) ;  /* 0x0000000000087947 */ /* 0x000fea0003800000 */
.L_x_76:
[----:B------:R-:W-:-:S07]  /*2c60*/  MOV R2, 0x2c80 ;  /* 0x00002c8000027802 */ /* 0x000fce0000000f00 */
[----:B-1----:R-:W-:Y:S05]  /*2c70*/  CALL.REL.NOINC `($__internal_2_$__cuda_sm10x_tcgen05_guardrail_trap_unallocated_columns_being_dealloced) ;  /* 0x0000000000507944 */ /* 0x002fea0003c00000 */
.L_x_75:
[----:B------:R-:W-:Y:S01]  /*2c80*/  NOP ;  /* 0x0000000000007918 */ /* 0x000fe20000000000 */
[----:B----4-:R-:W-:Y:S05]  /*2c90*/  EXIT ;  /* 0x000000000000794d */ /* 0x010fea0003800000 */
.L_x_60:
[----:B------:R-:W2:Y:S02]  /*2ca0*/  SYNCS.PHASECHK.TRANS64.TRYWAIT P0, [UR8+0x14000], RZ ;  /* 0x014000ffff0075a7 */ /* 0x000ea40008001108 */
[----:B--2---:R-:W-:Y:S05]  /*2cb0*/  @!P0 BRA `(.L_x_60) ;  /* 0xfffffffc00f88947 */ /* 0x004fea000383ffff */
[----:B------:R-:W-:Y:S05]  /*2cc0*/  BRA `(.L_x_78) ;  /* 0xfffffff000047947 */ /* 0x000fea000383ffff */
.L_x_62:
[----:B------:R-:W2:Y:S02]  /*2cd0*/  SYNCS.PHASECHK.TRANS64.TRYWAIT P1, [UR8+0x14020], RZ ;  /* 0x014020ffff0075a7 */ /* 0x000ea40008021108 */
[----:B--2---:R-:W-:Y:S05]  /*2ce0*/  @!P1 BRA `(.L_x_62) ;  /* 0xfffffffc00f89947 */ /* 0x004fea000383ffff */
[----:B------:R-:W-:Y:S05]  /*2cf0*/  BRA `(.L_x_79) ;  /* 0xfffffff000787947 */ /* 0x000fea000383ffff */
.L_x_63:
[----:B------:R-:W3:Y:S02]  /*2d00*/  SYNCS.PHASECHK.TRANS64.TRYWAIT P0, [UR28+0x14000], R2 ;  /* 0x01400002ff0075a7 */ /* 0x000ee4000800111c */
[----:B---3--:R-:W-:Y:S05]  /*2d10*/  @!P0 BRA `(.L_x_63) ;  /* 0xfffffffc00f88947 */ /* 0x008fea000383ffff */
[----:B------:R-:W-:Y:S05]  /*2d20*/  BRA `(.L_x_80) ;  /* 0xfffffff000f87947 */ /* 0x000fea000383ffff */
.L_x_65:
[----:B------:R-:W3:Y:S02]  /*2d30*/  SYNCS.PHASECHK.TRANS64.TRYWAIT P0, [UR28+0x14020], R2 ;  /* 0x01402002ff0075a7 */ /* 0x000ee4000800111c */
[----:B---3--:R-:W-:Y:S05]  /*2d40*/  @!P0 BRA `(.L_x_65) ;  /* 0xfffffffc00f88947 */ /* 0x008fea000383ffff */
[----:B------:R-:W-:Y:S05]  /*2d50*/  BRA `(.L_x_81) ;  /* 0xfffffff400687947 */ /* 0x000fea000383ffff */
        .weak           $__internal_0_$__cuda_sm10x_tcgen05_guardrail_trap_col_being_dealloced_not_returned_by_alloc
        .type           $__internal_0_$__cuda_sm10x_tcgen05_guardrail_trap_col_being_dealloced_not_returned_by_alloc,@function
        .size           $__internal_0_$__cuda_sm10x_tcgen05_guardrail_trap_col_being_dealloced_not_returned_by_alloc,($__internal_1_$__cuda_sm10x_tcgen05_guardrail_trap_phase_invalid_during_alloc - $__internal_0_$__cuda_sm10x_tcgen05_guardrail_trap_col_being_dealloced_not_returned_by_alloc)
$__internal_0_$__cuda_sm10x_tcgen05_guardrail_trap_col_being_dealloced_not_returned_by_alloc:
[----:B------:R-:W-:Y:S05]  /*2d60*/  BPT.TRAP 0x1 ;  /* 0x000000040000795c */ /* 0x000fea0000300000 */
[----:B------:R-:W-:-:S04]  /*2d70*/  IMAD.MOV.U32 R3, RZ, RZ, 0x0 ;  /* 0x00000000ff037424 */ /* 0x000fc800078e00ff */
[----:B------:R-:W-:Y:S05]  /*2d80*/  RET.REL.NODEC R2 `(gluon_tcgen05) ;  /* 0xffffffd0029c7950 */ /* 0x000fea0003c3ffff */
        .weak           $__internal_1_$__cuda_sm10x_tcgen05_guardrail_trap_phase_invalid_during_alloc
        .type           $__internal_1_$__cuda_sm10x_tcgen05_guardrail_trap_phase_invalid_during_alloc,@function
        .size           $__internal_1_$__cuda_sm10x_tcgen05_guardrail_trap_phase_invalid_during_alloc,($__internal_2_$__cuda_sm10x_tcgen05_guardrail_trap_unallocated_columns_being_dealloced - $__internal_1_$__cuda_sm10x_tcgen05_guardrail_trap_phase_invalid_during_alloc)
$__internal_1_$__cuda_sm10x_tcgen05_guardrail_trap_phase_invalid_during_alloc:
[----:B------:R-:W-:Y:S05]  /*2d90*/  BPT.TRAP 0x1 ;  /* 0x000000040000795c */ /* 0x000fea0000300000 */
[----:B------:R-:W-:-:S04]  /*2da0*/  IMAD.MOV.U32 R3, RZ, RZ, 0x0 ;  /* 0x00000000ff037424 */ /* 0x000fc800078e00ff */
[----:B------:R-:W-:Y:S05]  /*2db0*/  RET.REL.NODEC R2 `(gluon_tcgen05) ;  /* 0xffffffd002907950 */ /* 0x000fea0003c3ffff */
        .weak           $__internal_2_$__cuda_sm10x_tcgen05_guardrail_trap_unallocated_columns_being_dealloced
        .type           $__internal_2_$__cuda_sm10x_tcgen05_guardrail_trap_unallocated_columns_being_dealloced,@function
        .size           $__internal_2_$__cuda_sm10x_tcgen05_guardrail_trap_unallocated_columns_being_dealloced,(.L_x_85 - $__internal_2_$__cuda_sm10x_tcgen05_guardrail_trap_unallocated_columns_being_dealloced)
$__internal_2_$__cuda_sm10x_tcgen05_guardrail_trap_unallocated_columns_being_dealloced:
[----:B------:R-:W-:Y:S05]  /*2dc0*/  BPT.TRAP 0x1 ;  /* 0x000000040000795c */ /* 0x000fea0000300000 */
[----:B------:R-:W-:-:S04]  /*2dd0*/  IMAD.MOV.U32 R3, RZ, RZ, 0x0 ;  /* 0x00000000ff037424 */ /* 0x000fc800078e00ff */
[----:B------:R-:W-:Y:S05]  /*2de0*/  RET.REL.NODEC R2 `(gluon_tcgen05) ;  /* 0xffffffd002847950 */ /* 0x000fea0003c3ffff */
.L_x_82:
[----:B------:R-:W-:-:S00]  /*2df0*/  BRA `(.L_x_82) ;  /* 0xfffffffc00fc7947 */ /* 0x000fc0000383ffff */
[----:B------:R-:W-:-:S00]  /*2e00*/  NOP ;  /* 0x0000000000007918 */ /* 0x000fc00000000000 */
[----:B------:R-:W-:-:S00]  /*2e10*/  NOP ;  /* 0x0000000000007918 */ /* 0x000fc00000000000 */
[----:B------:R-:W-:-:S00]  /*2e20*/  NOP ;  /* 0x0000000000007918 */ /* 0x000fc00000000000 */
[----:B------:R-:W-:-:S00]  /*2e30*/  NOP ;  /* 0x0000000000007918 */ /* 0x000fc00000000000 */
[----:B------:R-:W-:-:S00]  /*2e40*/  NOP ;  /* 0x0000000000007918 */ /* 0x000fc00000000000 */
[----:B------:R-:W-:-:S00]  /*2e50*/  NOP ;  /* 0x0000000000007918 */ /* 0x000fc00000000000 */
[----:B------:R-:W-:-:S00]  /*2e60*/  NOP ;  /* 0x0000000000007918 */ /* 0x000fc00000000000 */
[----:B------:R-:W-:-:S00]  /*2e70*/  NOP ;  /* 0x0000000000007918 */ /* 0x000fc00000000000 */
.L_x_85:


//--------------------- .nv.shared.gluon_tcgen05  --------------------------
	.section	.nv.shared.gluon_tcgen05,"aw",@nobits
	.sectionflags	@""
	.align	16
	.zero		1024


//--------------------- .nv.shared.reserved.0     --------------------------
	.section	.nv.shared.reserved.0,"aw",@nobits
	.align	8
	.weak		__nv_reservedSMEM_offset_0_alias
	.size		__nv_reservedSMEM_offset_0_alias, 0, 64
	.other		__nv_reservedSMEM_offset_0_alias,@"STO_CUDA_RESERVED_SHARED STV_DEFAULT"
__nv_reservedSMEM_offset_0_alias:
	.zero		0
.nv.shared.reserved.0:
	.zero		64
	.weak		__nv_reservedSMEM_allocation_phase
	.type		__nv_reservedSMEM_allocation_phase,@object
	.size		__nv_reservedSMEM_allocation_phase,(.L_0 - __nv_reservedSMEM_allocation_phase)
__nv_reservedSMEM_allocation_phase:
	.zero		1
.L_0:
	.zero		7
	.weak		__nv_reservedSMEM_devtool_atexit_pc
	.type		__nv_reservedSMEM_devtool_atexit_pc,@object
	.size		__nv_reservedSMEM_devtool_atexit_pc,(__nv_reservedSMEM_allocation_mask - __nv_reservedSMEM_devtool_atexit_pc)
__nv_reservedSMEM_devtool_atexit_pc:
	.zero		8
	.weak		__nv_reservedSMEM_allocation_mask
	.type		__nv_reservedSMEM_allocation_mask,@object
	.size		__nv_reservedSMEM_allocation_mask,(.L_2 - __nv_reservedSMEM_allocation_mask)
__nv_reservedSMEM_allocation_mask:
	.zero		4
.L_2:


//--------------------- .nv.constant0.gluon_tcgen05 --------------------------
	.section	.nv.constant0.gluon_tcgen05,"a",@progbits
	.sectionflags	@""
	.align	4
.nv.constant0.gluon_tcgen05:
	.zero		976


//--------------------- SYMBOLS --------------------------

	.type		.nv.reservedSmem.offset0,@object
	.size		.nv.reservedSmem.offset0,0x4
	.type		.nv.reservedSmem.cap,@object
	.size		.nv.reservedSmem.cap,0x4
